//
// Generated by NVIDIA NVVM Compiler
//
// Compiler Build ID: CL-36424714
// Cuda compilation tools, release 13.0, V13.0.88
// Based on NVVM 20.0.0
//

.version 9.0
.target sm_100
.address_size 64

	// .globl	_Z23embedding_lookup_kernelPKiPKfPfii
// _ZZ13matmul_kernelPKfS0_PfiiiE4ds_A has been demoted
// _ZZ13matmul_kernelPKfS0_PfiiiE4ds_B has been demoted
// _ZZ21compute_scores_kernelPKfS0_PfiiiiE2sQ has been demoted
// _ZZ21compute_scores_kernelPKfS0_PfiiiiE2sK has been demoted
.extern .shared .align 16 .b8 shmem[];
.global .align 4 .b8 __cudart_i2opi_f[24] = {65, 144, 67, 60, 153, 149, 98, 219, 192, 221, 52, 245, 209, 87, 39, 252, 41, 21, 68, 78, 110, 131, 249, 162};

.visible .entry _Z23embedding_lookup_kernelPKiPKfPfii(
	.param .u64 .ptr .align 1 _Z23embedding_lookup_kernelPKiPKfPfii_param_0,
	.param .u64 .ptr .align 1 _Z23embedding_lookup_kernelPKiPKfPfii_param_1,
	.param .u64 .ptr .align 1 _Z23embedding_lookup_kernelPKiPKfPfii_param_2,
	.param .u32 _Z23embedding_lookup_kernelPKiPKfPfii_param_3,
	.param .u32 _Z23embedding_lookup_kernelPKiPKfPfii_param_4
)
{
	.reg .pred 	%p<26>;
	.reg .b32 	%r<57>;
	.reg .b32 	%f<16>;
	.reg .b64 	%rd<66>;

	ld.param.u64 	%rd13, [_Z23embedding_lookup_kernelPKiPKfPfii_param_0];
	ld.param.u64 	%rd14, [_Z23embedding_lookup_kernelPKiPKfPfii_param_1];
	ld.param.u64 	%rd15, [_Z23embedding_lookup_kernelPKiPKfPfii_param_2];
	ld.param.u32 	%r21, [_Z23embedding_lookup_kernelPKiPKfPfii_param_3];
	ld.param.u32 	%r20, [_Z23embedding_lookup_kernelPKiPKfPfii_param_4];
	cvta.to.global.u64 	%rd1, %rd15;
	cvta.to.global.u64 	%rd2, %rd14;
	mov.u32 	%r22, %ntid.x;
	mov.u32 	%r23, %ctaid.x;
	mov.u32 	%r24, %tid.x;
	mad.lo.s32 	%r1, %r22, %r23, %r24;
	setp.ge.s32 	%p1, %r1, %r21;
	@%p1 bra 	$L__BB0_57;
	cvta.to.global.u64 	%rd3, %rd13;
	setp.lt.s32 	%p2, %r20, 1;
	@%p2 bra 	$L__BB0_57;
	mul.wide.s32 	%rd16, %r1, 4;
	add.s64 	%rd17, %rd3, %rd16;
	ld.global.u32 	%r2, [%rd17];
	mul.lo.s32 	%r3, %r2, %r20;
	mul.lo.s32 	%r4, %r20, %r1;
	and.b32  	%r5, %r20, 7;
	setp.lt.u32 	%p3, %r20, 8;
	mov.b32 	%r55, 0;
	@%p3 bra 	$L__BB0_29;
	and.b32  	%r55, %r20, 2147483640;
	neg.s32 	%r51, %r55;
	mul.wide.u32 	%rd18, %r3, 4;
	add.s64 	%rd19, %rd18, %rd2;
	add.s64 	%rd65, %rd19, 16;
	mul.wide.s32 	%rd20, %r4, 4;
	add.s64 	%rd21, %rd20, %rd1;
	add.s64 	%rd64, %rd21, 16;
	mov.u32 	%r52, %r4;
	mov.u32 	%r53, %r3;
$L__BB0_4:
	.pragma "nounroll";
	setp.lt.u32 	%p4, %r2, 4;
	mul.wide.s32 	%rd22, %r52, 4;
	add.s64 	%rd8, %rd1, %rd22;
	@%p4 bra 	$L__BB0_6;
	mov.b32 	%r26, 0;
	st.global.u32 	[%rd8], %r26;
	bra.uni 	$L__BB0_7;
$L__BB0_6:
	mul.wide.u32 	%rd23, %r53, 4;
	add.s64 	%rd24, %rd2, %rd23;
	ld.global.f32 	%f1, [%rd24];
	st.global.f32 	[%rd8], %f1;
$L__BB0_7:
	setp.gt.u32 	%p5, %r2, 3;
	@%p5 bra 	$L__BB0_9;
	ld.global.f32 	%f2, [%rd65+-12];
	st.global.f32 	[%rd64+-12], %f2;
	bra.uni 	$L__BB0_10;
$L__BB0_9:
	mov.b32 	%r27, 0;
	st.global.u32 	[%rd64+-12], %r27;
$L__BB0_10:
	setp.gt.u32 	%p6, %r2, 3;
	@%p6 bra 	$L__BB0_12;
	ld.global.f32 	%f3, [%rd65+-8];
	st.global.f32 	[%rd64+-8], %f3;
	bra.uni 	$L__BB0_13;
$L__BB0_12:
	mov.b32 	%r28, 0;
	st.global.u32 	[%rd64+-8], %r28;
$L__BB0_13:
	setp.gt.u32 	%p7, %r2, 3;
	@%p7 bra 	$L__BB0_15;
	ld.global.f32 	%f4, [%rd65+-4];
	st.global.f32 	[%rd64+-4], %f4;
	bra.uni 	$L__BB0_16;
$L__BB0_15:
	mov.b32 	%r29, 0;
	st.global.u32 	[%rd64+-4], %r29;
$L__BB0_16:
	setp.gt.u32 	%p8, %r2, 3;
	@%p8 bra 	$L__BB0_18;
	ld.global.f32 	%f5, [%rd65];
	st.global.f32 	[%rd64], %f5;
	bra.uni 	$L__BB0_19;
$L__BB0_18:
	mov.b32 	%r30, 0;
	st.global.u32 	[%rd64], %r30;
$L__BB0_19:
	setp.gt.u32 	%p9, %r2, 3;
	@%p9 bra 	$L__BB0_21;
	ld.global.f32 	%f6, [%rd65+4];
	st.global.f32 	[%rd64+4], %f6;
	bra.uni 	$L__BB0_22;
$L__BB0_21:
	mov.b32 	%r31, 0;
	st.global.u32 	[%rd64+4], %r31;
$L__BB0_22:
	setp.gt.u32 	%p10, %r2, 3;
	@%p10 bra 	$L__BB0_24;
	ld.global.f32 	%f7, [%rd65+8];
	st.global.f32 	[%rd64+8], %f7;
	bra.uni 	$L__BB0_25;
$L__BB0_24:
	mov.b32 	%r32, 0;
	st.global.u32 	[%rd64+8], %r32;
$L__BB0_25:
	setp.gt.u32 	%p11, %r2, 3;
	@%p11 bra 	$L__BB0_27;
	ld.global.f32 	%f8, [%rd65+12];
	st.global.f32 	[%rd64+12], %f8;
	bra.uni 	$L__BB0_28;
$L__BB0_27:
	mov.b32 	%r33, 0;
	st.global.u32 	[%rd64+12], %r33;
$L__BB0_28:
	add.s32 	%r53, %r53, 8;
	add.s32 	%r52, %r52, 8;
	add.s32 	%r51, %r51, 8;
	add.s64 	%rd65, %rd65, 32;
	add.s64 	%rd64, %rd64, 32;
	setp.ne.s32 	%p12, %r51, 0;
	@%p12 bra 	$L__BB0_4;
$L__BB0_29:
	setp.eq.s32 	%p13, %r5, 0;
	@%p13 bra 	$L__BB0_57;
	and.b32  	%r15, %r20, 3;
	setp.lt.u32 	%p14, %r5, 4;
	@%p14 bra 	$L__BB0_44;
	setp.gt.u32 	%p15, %r2, 3;
	@%p15 bra 	$L__BB0_33;
	add.s32 	%r34, %r55, %r3;
	mul.wide.u32 	%rd25, %r34, 4;
	add.s64 	%rd26, %rd2, %rd25;
	ld.global.f32 	%f9, [%rd26];
	add.s32 	%r35, %r55, %r4;
	mul.wide.s32 	%rd27, %r35, 4;
	add.s64 	%rd28, %rd1, %rd27;
	st.global.f32 	[%rd28], %f9;
	bra.uni 	$L__BB0_34;
$L__BB0_33:
	add.s32 	%r36, %r55, %r4;
	mul.wide.s32 	%rd29, %r36, 4;
	add.s64 	%rd30, %rd1, %rd29;
	mov.b32 	%r37, 0;
	st.global.u32 	[%rd30], %r37;
$L__BB0_34:
	setp.gt.u32 	%p16, %r2, 3;
	cvt.u64.u32 	%rd31, %r3;
	cvt.u64.u32 	%rd32, %r55;
	add.s64 	%rd33, %rd32, %rd31;
	shl.b64 	%rd34, %rd33, 2;
	add.s64 	%rd11, %rd2, %rd34;
	cvt.s64.s32 	%rd35, %r4;
	add.s64 	%rd36, %rd32, %rd35;
	shl.b64 	%rd37, %rd36, 2;
	add.s64 	%rd12, %rd1, %rd37;
	@%p16 bra 	$L__BB0_36;
	ld.global.f32 	%f10, [%rd11+4];
	st.global.f32 	[%rd12+4], %f10;
	bra.uni 	$L__BB0_37;
$L__BB0_36:
	mov.b32 	%r38, 0;
	st.global.u32 	[%rd12+4], %r38;
$L__BB0_37:
	setp.gt.u32 	%p17, %r2, 3;
	@%p17 bra 	$L__BB0_39;
	ld.global.f32 	%f11, [%rd11+8];
	st.global.f32 	[%rd12+8], %f11;
	bra.uni 	$L__BB0_40;
$L__BB0_39:
	mov.b32 	%r39, 0;
	st.global.u32 	[%rd12+8], %r39;
$L__BB0_40:
	setp.gt.u32 	%p18, %r2, 3;
	@%p18 bra 	$L__BB0_42;
	ld.global.f32 	%f12, [%rd11+12];
	st.global.f32 	[%rd12+12], %f12;
	bra.uni 	$L__BB0_43;
$L__BB0_42:
	mov.b32 	%r40, 0;
	st.global.u32 	[%rd12+12], %r40;
$L__BB0_43:
	add.s32 	%r55, %r55, 4;
$L__BB0_44:
	setp.eq.s32 	%p19, %r15, 0;
	@%p19 bra 	$L__BB0_57;
	setp.eq.s32 	%p20, %r15, 1;
	@%p20 bra 	$L__BB0_53;
	setp.gt.u32 	%p21, %r2, 3;
	@%p21 bra 	$L__BB0_48;
	add.s32 	%r41, %r55, %r3;
	mul.wide.u32 	%rd38, %r41, 4;
	add.s64 	%rd39, %rd2, %rd38;
	ld.global.f32 	%f13, [%rd39];
	add.s32 	%r42, %r55, %r4;
	mul.wide.s32 	%rd40, %r42, 4;
	add.s64 	%rd41, %rd1, %rd40;
	st.global.f32 	[%rd41], %f13;
	bra.uni 	$L__BB0_49;
$L__BB0_48:
	add.s32 	%r43, %r55, %r4;
	mul.wide.s32 	%rd42, %r43, 4;
	add.s64 	%rd43, %rd1, %rd42;
	mov.b32 	%r44, 0;
	st.global.u32 	[%rd43], %r44;
$L__BB0_49:
	setp.gt.u32 	%p22, %r2, 3;
	@%p22 bra 	$L__BB0_51;
	cvt.u64.u32 	%rd44, %r3;
	cvt.u64.u32 	%rd45, %r55;
	add.s64 	%rd46, %rd45, %rd44;
	shl.b64 	%rd47, %rd46, 2;
	add.s64 	%rd48, %rd2, %rd47;
	ld.global.f32 	%f14, [%rd48+4];
	cvt.s64.s32 	%rd49, %r4;
	add.s64 	%rd50, %rd45, %rd49;
	shl.b64 	%rd51, %rd50, 2;
	add.s64 	%rd52, %rd1, %rd51;
	st.global.f32 	[%rd52+4], %f14;
	bra.uni 	$L__BB0_52;
$L__BB0_51:
	cvt.s64.s32 	%rd53, %r4;
	cvt.u64.u32 	%rd54, %r55;
	add.s64 	%rd55, %rd54, %rd53;
	shl.b64 	%rd56, %rd55, 2;
	add.s64 	%rd57, %rd1, %rd56;
	mov.b32 	%r45, 0;
	st.global.u32 	[%rd57+4], %r45;
$L__BB0_52:
	add.s32 	%r55, %r55, 2;
$L__BB0_53:
	and.b32  	%r46, %r20, 1;
	setp.eq.b32 	%p23, %r46, 1;
	not.pred 	%p24, %p23;
	@%p24 bra 	$L__BB0_57;
	setp.gt.u32 	%p25, %r2, 3;
	@%p25 bra 	$L__BB0_56;
	add.s32 	%r47, %r55, %r3;
	mul.wide.u32 	%rd58, %r47, 4;
	add.s64 	%rd59, %rd2, %rd58;
	ld.global.f32 	%f15, [%rd59];
	add.s32 	%r48, %r55, %r4;
	mul.wide.s32 	%rd60, %r48, 4;
	add.s64 	%rd61, %rd1, %rd60;
	st.global.f32 	[%rd61], %f15;
	bra.uni 	$L__BB0_57;
$L__BB0_56:
	add.s32 	%r49, %r55, %r4;
	mul.wide.s32 	%rd62, %r49, 4;
	add.s64 	%rd63, %rd1, %rd62;
	mov.b32 	%r50, 0;
	st.global.u32 	[%rd63], %r50;
$L__BB0_57:
	ret;

}
	// .globl	_Z26positional_encoding_kernelPfii
.visible .entry _Z26positional_encoding_kernelPfii(
	.param .u64 .ptr .align 1 _Z26positional_encoding_kernelPfii_param_0,
	.param .u32 _Z26positional_encoding_kernelPfii_param_1,
	.param .u32 _Z26positional_encoding_kernelPfii_param_2
)
{
	.local .align 4 .b8 	__local_depot1[28];
	.reg .b64 	%SP;
	.reg .b64 	%SPL;
	.reg .pred 	%p<19>;
	.reg .b32 	%r<94>;
	.reg .b32 	%f<74>;
	.reg .b64 	%rd<43>;
	.reg .b64 	%fd<5>;

	mov.u64 	%SPL, __local_depot1;
	ld.param.u64 	%rd16, [_Z26positional_encoding_kernelPfii_param_0];
	ld.param.u32 	%r31, [_Z26positional_encoding_kernelPfii_param_1];
	ld.param.u32 	%r30, [_Z26positional_encoding_kernelPfii_param_2];
	add.u64 	%rd1, %SPL, 0;
	mov.u32 	%r32, %ntid.x;
	mov.u32 	%r33, %ctaid.x;
	mov.u32 	%r34, %tid.x;
	mad.lo.s32 	%r1, %r32, %r33, %r34;
	mul.lo.s32 	%r35, %r30, %r31;
	setp.ge.s32 	%p1, %r1, %r35;
	@%p1 bra 	$L__BB1_21;
	div.s32 	%r36, %r1, %r30;
	mul.lo.s32 	%r37, %r36, %r30;
	sub.s32 	%r38, %r1, %r37;
	and.b32  	%r39, %r38, 1;
	setp.eq.b32 	%p2, %r39, 1;
	and.b32  	%r40, %r38, -2;
	cvt.rn.f32.s32 	%f15, %r40;
	mul.f32 	%f16, %f15, 0f3F000000;
	mul.f32 	%f17, %f16, 0fC1135D8E;
	cvt.rn.f32.s32 	%f18, %r30;
	div.rn.f32 	%f19, %f17, %f18;
	fma.rn.f32 	%f20, %f19, 0f3BBB989D, 0f3F000000;
	cvt.sat.f32.f32 	%f21, %f20;
	mov.f32 	%f22, 0f4B400001;
	mov.f32 	%f23, 0f437C0000;
	fma.rm.f32 	%f24, %f21, %f23, %f22;
	add.f32 	%f25, %f24, 0fCB40007F;
	neg.f32 	%f26, %f25;
	fma.rn.f32 	%f27, %f19, 0f3FB8AA3B, %f26;
	fma.rn.f32 	%f28, %f19, 0f32A57060, %f27;
	mov.b32 	%r41, %f24;
	shl.b32 	%r42, %r41, 23;
	mov.b32 	%f29, %r42;
	ex2.approx.ftz.f32 	%f30, %f28;
	mul.f32 	%f31, %f30, %f29;
	cvt.rn.f32.s32 	%f32, %r36;
	mul.f32 	%f1, %f31, %f32;
	@%p2 bra 	$L__BB1_11;
	mul.f32 	%f52, %f1, 0f3F22F983;
	cvt.rni.s32.f32 	%r89, %f52;
	cvt.rn.f32.s32 	%f53, %r89;
	fma.rn.f32 	%f54, %f53, 0fBFC90FDA, %f1;
	fma.rn.f32 	%f55, %f53, 0fB3A22168, %f54;
	fma.rn.f32 	%f71, %f53, 0fA7C234C5, %f55;
	abs.f32 	%f3, %f1;
	setp.ltu.f32 	%p11, %f3, 0f47CE4780;
	@%p11 bra 	$L__BB1_10;
	setp.neu.f32 	%p12, %f3, 0f7F800000;
	@%p12 bra 	$L__BB1_5;
	mov.f32 	%f58, 0f00000000;
	mul.rn.f32 	%f71, %f1, %f58;
	mov.b32 	%r89, 0;
	bra.uni 	$L__BB1_10;
$L__BB1_5:
	mov.b32 	%r3, %f1;
	shl.b32 	%r66, %r3, 8;
	or.b32  	%r4, %r66, -2147483648;
	mov.b64 	%rd39, 0;
	mov.b32 	%r86, 0;
	mov.u64 	%rd37, __cudart_i2opi_f;
	mov.u64 	%rd38, %rd1;
$L__BB1_6:
	.pragma "nounroll";
	ld.global.nc.u32 	%r67, [%rd37];
	mad.wide.u32 	%rd28, %r67, %r4, %rd39;
	shr.u64 	%rd39, %rd28, 32;
	st.local.u32 	[%rd38], %rd28;
	add.s32 	%r86, %r86, 1;
	add.s64 	%rd38, %rd38, 4;
	add.s64 	%rd37, %rd37, 4;
	setp.ne.s32 	%p13, %r86, 6;
	@%p13 bra 	$L__BB1_6;
	shr.u32 	%r68, %r3, 23;
	st.local.u32 	[%rd1+24], %rd39;
	and.b32  	%r7, %r68, 31;
	and.b32  	%r69, %r68, 224;
	add.s32 	%r70, %r69, -128;
	shr.u32 	%r71, %r70, 5;
	mul.wide.u32 	%rd29, %r71, 4;
	sub.s64 	%rd8, %rd1, %rd29;
	ld.local.u32 	%r87, [%rd8+24];
	ld.local.u32 	%r88, [%rd8+20];
	setp.eq.s32 	%p14, %r7, 0;
	@%p14 bra 	$L__BB1_9;
	shf.l.wrap.b32 	%r87, %r88, %r87, %r7;
	ld.local.u32 	%r72, [%rd8+16];
	shf.l.wrap.b32 	%r88, %r72, %r88, %r7;
$L__BB1_9:
	shr.u32 	%r73, %r87, 30;
	shf.l.wrap.b32 	%r74, %r88, %r87, 2;
	shl.b32 	%r75, %r88, 2;
	shr.u32 	%r76, %r74, 31;
	add.s32 	%r77, %r76, %r73;
	neg.s32 	%r78, %r77;
	setp.lt.s32 	%p15, %r3, 0;
	selp.b32 	%r89, %r78, %r77, %p15;
	xor.b32  	%r79, %r74, %r3;
	shr.s32 	%r80, %r74, 31;
	xor.b32  	%r81, %r80, %r74;
	xor.b32  	%r82, %r80, %r75;
	cvt.u64.u32 	%rd30, %r81;
	shl.b64 	%rd31, %rd30, 32;
	cvt.u64.u32 	%rd32, %r82;
	or.b64  	%rd33, %rd31, %rd32;
	cvt.rn.f64.s64 	%fd3, %rd33;
	mul.f64 	%fd4, %fd3, 0d3BF921FB54442D19;
	cvt.rn.f32.f64 	%f56, %fd4;
	neg.f32 	%f57, %f56;
	setp.lt.s32 	%p16, %r79, 0;
	selp.f32 	%f71, %f57, %f56, %p16;
$L__BB1_10:
	mul.rn.f32 	%f59, %f71, %f71;
	and.b32  	%r84, %r89, 1;
	setp.eq.b32 	%p17, %r84, 1;
	selp.f32 	%f60, 0f3F800000, %f71, %p17;
	fma.rn.f32 	%f61, %f59, %f60, 0f00000000;
	fma.rn.f32 	%f62, %f59, 0f37CBAC00, 0fBAB607ED;
	selp.f32 	%f63, %f62, 0fB94D4153, %p17;
	selp.f32 	%f64, 0f3D2AAABB, 0f3C0885E4, %p17;
	fma.rn.f32 	%f65, %f63, %f59, %f64;
	selp.f32 	%f66, 0fBEFFFFFF, 0fBE2AAAA8, %p17;
	fma.rn.f32 	%f67, %f65, %f59, %f66;
	fma.rn.f32 	%f68, %f67, %f61, %f60;
	and.b32  	%r85, %r89, 2;
	setp.eq.s32 	%p18, %r85, 0;
	mov.f32 	%f69, 0f00000000;
	sub.f32 	%f70, %f69, %f68;
	selp.f32 	%f73, %f68, %f70, %p18;
	bra.uni 	$L__BB1_20;
$L__BB1_11:
	mul.f32 	%f33, %f1, 0f3F22F983;
	cvt.rni.s32.f32 	%r93, %f33;
	cvt.rn.f32.s32 	%f34, %r93;
	fma.rn.f32 	%f35, %f34, 0fBFC90FDA, %f1;
	fma.rn.f32 	%f36, %f34, 0fB3A22168, %f35;
	fma.rn.f32 	%f72, %f34, 0fA7C234C5, %f36;
	abs.f32 	%f9, %f1;
	setp.ltu.f32 	%p3, %f9, 0f47CE4780;
	@%p3 bra 	$L__BB1_19;
	setp.neu.f32 	%p4, %f9, 0f7F800000;
	@%p4 bra 	$L__BB1_14;
	mov.f32 	%f39, 0f00000000;
	mul.rn.f32 	%f72, %f1, %f39;
	mov.b32 	%r93, 0;
	bra.uni 	$L__BB1_19;
$L__BB1_14:
	mov.b32 	%r17, %f1;
	shl.b32 	%r44, %r17, 8;
	or.b32  	%r18, %r44, -2147483648;
	mov.b64 	%rd42, 0;
	mov.b32 	%r90, 0;
	mov.u64 	%rd40, __cudart_i2opi_f;
	mov.u64 	%rd41, %rd1;
$L__BB1_15:
	.pragma "nounroll";
	ld.global.nc.u32 	%r45, [%rd40];
	mad.wide.u32 	%rd20, %r45, %r18, %rd42;
	shr.u64 	%rd42, %rd20, 32;
	st.local.u32 	[%rd41], %rd20;
	add.s32 	%r90, %r90, 1;
	add.s64 	%rd41, %rd41, 4;
	add.s64 	%rd40, %rd40, 4;
	setp.ne.s32 	%p5, %r90, 6;
	@%p5 bra 	$L__BB1_15;
	shr.u32 	%r46, %r17, 23;
	st.local.u32 	[%rd1+24], %rd42;
	and.b32  	%r21, %r46, 31;
	and.b32  	%r47, %r46, 224;
	add.s32 	%r48, %r47, -128;
	shr.u32 	%r49, %r48, 5;
	mul.wide.u32 	%rd21, %r49, 4;
	sub.s64 	%rd15, %rd1, %rd21;
	ld.local.u32 	%r91, [%rd15+24];
	ld.local.u32 	%r92, [%rd15+20];
	setp.eq.s32 	%p6, %r21, 0;
	@%p6 bra 	$L__BB1_18;
	shf.l.wrap.b32 	%r91, %r92, %r91, %r21;
	ld.local.u32 	%r50, [%rd15+16];
	shf.l.wrap.b32 	%r92, %r50, %r92, %r21;
$L__BB1_18:
	shr.u32 	%r51, %r91, 30;
	shf.l.wrap.b32 	%r52, %r92, %r91, 2;
	shl.b32 	%r53, %r92, 2;
	shr.u32 	%r54, %r52, 31;
	add.s32 	%r55, %r54, %r51;
	neg.s32 	%r56, %r55;
	setp.lt.s32 	%p7, %r17, 0;
	selp.b32 	%r93, %r56, %r55, %p7;
	xor.b32  	%r57, %r52, %r17;
	shr.s32 	%r58, %r52, 31;
	xor.b32  	%r59, %r58, %r52;
	xor.b32  	%r60, %r58, %r53;
	cvt.u64.u32 	%rd22, %r59;
	shl.b64 	%rd23, %rd22, 32;
	cvt.u64.u32 	%rd24, %r60;
	or.b64  	%rd25, %rd23, %rd24;
	cvt.rn.f64.s64 	%fd1, %rd25;
	mul.f64 	%fd2, %fd1, 0d3BF921FB54442D19;
	cvt.rn.f32.f64 	%f37, %fd2;
	neg.f32 	%f38, %f37;
	setp.lt.s32 	%p8, %r57, 0;
	selp.f32 	%f72, %f38, %f37, %p8;
$L__BB1_19:
	add.s32 	%r62, %r93, 1;
	mul.rn.f32 	%f40, %f72, %f72;
	and.b32  	%r63, %r93, 1;
	setp.eq.b32 	%p9, %r63, 1;
	selp.f32 	%f41, %f72, 0f3F800000, %p9;
	fma.rn.f32 	%f42, %f40, %f41, 0f00000000;
	fma.rn.f32 	%f43, %f40, 0f37CBAC00, 0fBAB607ED;
	selp.f32 	%f44, 0fB94D4153, %f43, %p9;
	selp.f32 	%f45, 0f3C0885E4, 0f3D2AAABB, %p9;
	fma.rn.f32 	%f46, %f44, %f40, %f45;
	selp.f32 	%f47, 0fBE2AAAA8, 0fBEFFFFFF, %p9;
	fma.rn.f32 	%f48, %f46, %f40, %f47;
	fma.rn.f32 	%f49, %f48, %f42, %f41;
	and.b32  	%r64, %r62, 2;
	setp.eq.s32 	%p10, %r64, 0;
	mov.f32 	%f50, 0f00000000;
	sub.f32 	%f51, %f50, %f49;
	selp.f32 	%f73, %f49, %f51, %p10;
$L__BB1_20:
	cvta.to.global.u64 	%rd34, %rd16;
	mul.wide.s32 	%rd35, %r1, 4;
	add.s64 	%rd36, %rd34, %rd35;
	st.global.f32 	[%rd36], %f73;
$L__BB1_21:
	ret;

}
	// .globl	_Z13matmul_kernelPKfS0_Pfiii
.visible .entry _Z13matmul_kernelPKfS0_Pfiii(
	.param .u64 .ptr .align 1 _Z13matmul_kernelPKfS0_Pfiii_param_0,
	.param .u64 .ptr .align 1 _Z13matmul_kernelPKfS0_Pfiii_param_1,
	.param .u64 .ptr .align 1 _Z13matmul_kernelPKfS0_Pfiii_param_2,
	.param .u32 _Z13matmul_kernelPKfS0_Pfiii_param_3,
	.param .u32 _Z13matmul_kernelPKfS0_Pfiii_param_4,
	.param .u32 _Z13matmul_kernelPKfS0_Pfiii_param_5
)
{
	.reg .pred 	%p<12>;
	.reg .b32 	%r<43>;
	.reg .b32 	%f<63>;
	.reg .b64 	%rd<13>;
	// demoted variable
	.shared .align 4 .b8 _ZZ13matmul_kernelPKfS0_PfiiiE4ds_A[1024];
	// demoted variable
	.shared .align 4 .b8 _ZZ13matmul_kernelPKfS0_PfiiiE4ds_B[1024];
	ld.param.u64 	%rd3, [_Z13matmul_kernelPKfS0_Pfiii_param_0];
	ld.param.u64 	%rd4, [_Z13matmul_kernelPKfS0_Pfiii_param_1];
	ld.param.u64 	%rd5, [_Z13matmul_kernelPKfS0_Pfiii_param_2];
	ld.param.u32 	%r24, [_Z13matmul_kernelPKfS0_Pfiii_param_3];
	ld.param.u32 	%r25, [_Z13matmul_kernelPKfS0_Pfiii_param_4];
	ld.param.u32 	%r26, [_Z13matmul_kernelPKfS0_Pfiii_param_5];
	mov.u32 	%r27, %ctaid.y;
	shl.b32 	%r28, %r27, 4;
	mov.u32 	%r40, %tid.y;
	add.s32 	%r2, %r28, %r40;
	mov.u32 	%r29, %ctaid.x;
	shl.b32 	%r3, %r29, 4;
	mov.u32 	%r38, %tid.x;
	add.s32 	%r5, %r3, %r38;
	setp.lt.s32 	%p1, %r25, 1;
	mov.f32 	%f62, 0f00000000;
	@%p1 bra 	$L__BB2_7;
	add.s32 	%r30, %r25, 15;
	shr.u32 	%r31, %r30, 4;
	shl.b32 	%r32, %r40, 6;
	mov.u32 	%r33, _ZZ13matmul_kernelPKfS0_PfiiiE4ds_A;
	add.s32 	%r6, %r33, %r32;
	shl.b32 	%r34, %r38, 2;
	add.s32 	%r7, %r6, %r34;
	mov.u32 	%r35, _ZZ13matmul_kernelPKfS0_PfiiiE4ds_B;
	add.s32 	%r9, %r35, %r34;
	add.s32 	%r8, %r9, %r32;
	neg.s32 	%r42, %r31;
	mad.lo.s32 	%r36, %r40, %r26, %r38;
	add.s32 	%r41, %r36, %r3;
	shl.b32 	%r12, %r26, 4;
	mad.lo.s32 	%r39, %r25, %r2, %r38;
	cvta.to.global.u64 	%rd1, %rd3;
	cvta.to.global.u64 	%rd2, %rd4;
	mov.f32 	%f62, 0f00000000;
$L__BB2_2:
	setp.ge.s32 	%p2, %r2, %r24;
	setp.ge.u32 	%p3, %r38, %r25;
	mov.f32 	%f60, 0f00000000;
	or.pred  	%p4, %p2, %p3;
	@%p4 bra 	$L__BB2_4;
	mul.wide.u32 	%rd6, %r39, 4;
	add.s64 	%rd7, %rd1, %rd6;
	ld.global.f32 	%f60, [%rd7];
$L__BB2_4:
	setp.ge.s32 	%p5, %r5, %r26;
	st.shared.f32 	[%r7], %f60;
	setp.ge.u32 	%p6, %r40, %r25;
	mov.f32 	%f61, 0f00000000;
	or.pred  	%p7, %p5, %p6;
	@%p7 bra 	$L__BB2_6;
	mul.wide.u32 	%rd8, %r41, 4;
	add.s64 	%rd9, %rd2, %rd8;
	ld.global.f32 	%f61, [%rd9];
$L__BB2_6:
	st.shared.f32 	[%r8], %f61;
	bar.sync 	0;
	ld.shared.f32 	%f12, [%r6];
	ld.shared.f32 	%f13, [%r9];
	fma.rn.f32 	%f14, %f12, %f13, %f62;
	ld.shared.f32 	%f15, [%r6+4];
	ld.shared.f32 	%f16, [%r9+64];
	fma.rn.f32 	%f17, %f15, %f16, %f14;
	ld.shared.f32 	%f18, [%r6+8];
	ld.shared.f32 	%f19, [%r9+128];
	fma.rn.f32 	%f20, %f18, %f19, %f17;
	ld.shared.f32 	%f21, [%r6+12];
	ld.shared.f32 	%f22, [%r9+192];
	fma.rn.f32 	%f23, %f21, %f22, %f20;
	ld.shared.f32 	%f24, [%r6+16];
	ld.shared.f32 	%f25, [%r9+256];
	fma.rn.f32 	%f26, %f24, %f25, %f23;
	ld.shared.f32 	%f27, [%r6+20];
	ld.shared.f32 	%f28, [%r9+320];
	fma.rn.f32 	%f29, %f27, %f28, %f26;
	ld.shared.f32 	%f30, [%r6+24];
	ld.shared.f32 	%f31, [%r9+384];
	fma.rn.f32 	%f32, %f30, %f31, %f29;
	ld.shared.f32 	%f33, [%r6+28];
	ld.shared.f32 	%f34, [%r9+448];
	fma.rn.f32 	%f35, %f33, %f34, %f32;
	ld.shared.f32 	%f36, [%r6+32];
	ld.shared.f32 	%f37, [%r9+512];
	fma.rn.f32 	%f38, %f36, %f37, %f35;
	ld.shared.f32 	%f39, [%r6+36];
	ld.shared.f32 	%f40, [%r9+576];
	fma.rn.f32 	%f41, %f39, %f40, %f38;
	ld.shared.f32 	%f42, [%r6+40];
	ld.shared.f32 	%f43, [%r9+640];
	fma.rn.f32 	%f44, %f42, %f43, %f41;
	ld.shared.f32 	%f45, [%r6+44];
	ld.shared.f32 	%f46, [%r9+704];
	fma.rn.f32 	%f47, %f45, %f46, %f44;
	ld.shared.f32 	%f48, [%r6+48];
	ld.shared.f32 	%f49, [%r9+768];
	fma.rn.f32 	%f50, %f48, %f49, %f47;
	ld.shared.f32 	%f51, [%r6+52];
	ld.shared.f32 	%f52, [%r9+832];
	fma.rn.f32 	%f53, %f51, %f52, %f50;
	ld.shared.f32 	%f54, [%r6+56];
	ld.shared.f32 	%f55, [%r9+896];
	fma.rn.f32 	%f56, %f54, %f55, %f53;
	ld.shared.f32 	%f57, [%r6+60];
	ld.shared.f32 	%f58, [%r9+960];
	fma.rn.f32 	%f62, %f57, %f58, %f56;
	bar.sync 	0;
	add.s32 	%r42, %r42, 1;
	setp.ne.s32 	%p8, %r42, 0;
	add.s32 	%r41, %r41, %r12;
	add.s32 	%r40, %r40, 16;
	add.s32 	%r39, %r39, 16;
	add.s32 	%r38, %r38, 16;
	@%p8 bra 	$L__BB2_2;
$L__BB2_7:
	setp.ge.s32 	%p9, %r2, %r24;
	setp.ge.s32 	%p10, %r5, %r26;
	or.pred  	%p11, %p9, %p10;
	@%p11 bra 	$L__BB2_9;
	mad.lo.s32 	%r37, %r26, %r2, %r5;
	cvta.to.global.u64 	%rd10, %rd5;
	mul.wide.s32 	%rd11, %r37, 4;
	add.s64 	%rd12, %rd10, %rd11;
	st.global.f32 	[%rd12], %f62;
$L__BB2_9:
	ret;

}
	// .globl	_Z21compute_scores_kernelPKfS0_Pfiiii
.visible .entry _Z21compute_scores_kernelPKfS0_Pfiiii(
	.param .u64 .ptr .align 1 _Z21compute_scores_kernelPKfS0_Pfiiii_param_0,
	.param .u64 .ptr .align 1 _Z21compute_scores_kernelPKfS0_Pfiiii_param_1,
	.param .u64 .ptr .align 1 _Z21compute_scores_kernelPKfS0_Pfiiii_param_2,
	.param .u32 _Z21compute_scores_kernelPKfS0_Pfiiii_param_3,
	.param .u32 _Z21compute_scores_kernelPKfS0_Pfiiii_param_4,
	.param .u32 _Z21compute_scores_kernelPKfS0_Pfiiii_param_5,
	.param .u32 _Z21compute_scores_kernelPKfS0_Pfiiii_param_6
)
{
	.reg .pred 	%p<26>;
	.reg .b32 	%r<61>;
	.reg .b32 	%f<184>;
	.reg .b64 	%rd<20>;
	// demoted variable
	.shared .align 4 .b8 _ZZ21compute_scores_kernelPKfS0_PfiiiiE2sQ[1024];
	// demoted variable
	.shared .align 4 .b8 _ZZ21compute_scores_kernelPKfS0_PfiiiiE2sK[1024];
	ld.param.u64 	%rd5, [_Z21compute_scores_kernelPKfS0_Pfiiii_param_0];
	ld.param.u64 	%rd6, [_Z21compute_scores_kernelPKfS0_Pfiiii_param_1];
	ld.param.u32 	%r30, [_Z21compute_scores_kernelPKfS0_Pfiiii_param_3];
	ld.param.u32 	%r31, [_Z21compute_scores_kernelPKfS0_Pfiiii_param_4];
	ld.param.u32 	%r32, [_Z21compute_scores_kernelPKfS0_Pfiiii_param_5];
	ld.param.u32 	%r33, [_Z21compute_scores_kernelPKfS0_Pfiiii_param_6];
	cvta.to.global.u64 	%rd1, %rd6;
	cvta.to.global.u64 	%rd2, %rd5;
	mov.u32 	%r1, %ctaid.z;
	mov.u32 	%r34, %ctaid.y;
	shl.b32 	%r35, %r34, 4;
	mov.u32 	%r2, %tid.y;
	add.s32 	%r3, %r35, %r2;
	mov.u32 	%r36, %ctaid.x;
	shl.b32 	%r37, %r36, 4;
	mov.u32 	%r4, %tid.x;
	add.s32 	%r5, %r37, %r4;
	setp.lt.s32 	%p1, %r33, 1;
	mov.f32 	%f183, 0f00000000;
	@%p1 bra 	$L__BB3_19;
	add.s32 	%r6, %r33, 15;
	shl.b32 	%r39, %r2, 6;
	mov.u32 	%r40, _ZZ21compute_scores_kernelPKfS0_PfiiiiE2sQ;
	add.s32 	%r7, %r40, %r39;
	shl.b32 	%r41, %r4, 2;
	add.s32 	%r8, %r7, %r41;
	mad.lo.s32 	%r42, %r32, %r3, %r1;
	mul.lo.s32 	%r9, %r42, %r33;
	mov.u32 	%r43, _ZZ21compute_scores_kernelPKfS0_PfiiiiE2sK;
	add.s32 	%r12, %r43, %r41;
	add.s32 	%r10, %r12, %r39;
	mad.lo.s32 	%r44, %r32, %r5, %r1;
	mul.lo.s32 	%r11, %r44, %r33;
	setp.lt.u32 	%p2, %r33, 17;
	mov.f32 	%f183, 0f00000000;
	mov.b32 	%r60, 0;
	@%p2 bra 	$L__BB3_13;
	shr.u32 	%r45, %r6, 4;
	and.b32  	%r46, %r45, 134217726;
	neg.s32 	%r59, %r46;
	add.s32 	%r57, %r2, %r11;
	add.s32 	%r55, %r4, %r9;
	mov.f32 	%f183, 0f00000000;
	mov.u32 	%r56, %r4;
	mov.u32 	%r58, %r2;
$L__BB3_3:
	setp.ge.s32 	%p3, %r3, %r30;
	setp.ge.s32 	%p4, %r56, %r33;
	mov.f32 	%f175, 0f00000000;
	or.pred  	%p5, %p3, %p4;
	@%p5 bra 	$L__BB3_5;
	mul.wide.s32 	%rd7, %r55, 4;
	add.s64 	%rd8, %rd2, %rd7;
	ld.global.f32 	%f175, [%rd8];
$L__BB3_5:
	setp.ge.s32 	%p6, %r5, %r31;
	st.shared.f32 	[%r8], %f175;
	setp.ge.s32 	%p7, %r58, %r33;
	mul.wide.s32 	%rd9, %r57, 4;
	add.s64 	%rd3, %rd1, %rd9;
	mov.f32 	%f176, 0f00000000;
	or.pred  	%p8, %p6, %p7;
	@%p8 bra 	$L__BB3_7;
	ld.global.f32 	%f176, [%rd3];
$L__BB3_7:
	st.shared.f32 	[%r10], %f176;
	bar.sync 	0;
	ld.shared.f32 	%f28, [%r7];
	ld.shared.f32 	%f29, [%r12];
	fma.rn.f32 	%f30, %f28, %f29, %f183;
	ld.shared.f32 	%f31, [%r7+4];
	ld.shared.f32 	%f32, [%r12+64];
	fma.rn.f32 	%f33, %f31, %f32, %f30;
	ld.shared.f32 	%f34, [%r7+8];
	ld.shared.f32 	%f35, [%r12+128];
	fma.rn.f32 	%f36, %f34, %f35, %f33;
	ld.shared.f32 	%f37, [%r7+12];
	ld.shared.f32 	%f38, [%r12+192];
	fma.rn.f32 	%f39, %f37, %f38, %f36;
	ld.shared.f32 	%f40, [%r7+16];
	ld.shared.f32 	%f41, [%r12+256];
	fma.rn.f32 	%f42, %f40, %f41, %f39;
	ld.shared.f32 	%f43, [%r7+20];
	ld.shared.f32 	%f44, [%r12+320];
	fma.rn.f32 	%f45, %f43, %f44, %f42;
	ld.shared.f32 	%f46, [%r7+24];
	ld.shared.f32 	%f47, [%r12+384];
	fma.rn.f32 	%f48, %f46, %f47, %f45;
	ld.shared.f32 	%f49, [%r7+28];
	ld.shared.f32 	%f50, [%r12+448];
	fma.rn.f32 	%f51, %f49, %f50, %f48;
	ld.shared.f32 	%f52, [%r7+32];
	ld.shared.f32 	%f53, [%r12+512];
	fma.rn.f32 	%f54, %f52, %f53, %f51;
	ld.shared.f32 	%f55, [%r7+36];
	ld.shared.f32 	%f56, [%r12+576];
	fma.rn.f32 	%f57, %f55, %f56, %f54;
	ld.shared.f32 	%f58, [%r7+40];
	ld.shared.f32 	%f59, [%r12+640];
	fma.rn.f32 	%f60, %f58, %f59, %f57;
	ld.shared.f32 	%f61, [%r7+44];
	ld.shared.f32 	%f62, [%r12+704];
	fma.rn.f32 	%f63, %f61, %f62, %f60;
	ld.shared.f32 	%f64, [%r7+48];
	ld.shared.f32 	%f65, [%r12+768];
	fma.rn.f32 	%f66, %f64, %f65, %f63;
	ld.shared.f32 	%f67, [%r7+52];
	ld.shared.f32 	%f68, [%r12+832];
	fma.rn.f32 	%f69, %f67, %f68, %f66;
	ld.shared.f32 	%f70, [%r7+56];
	ld.shared.f32 	%f71, [%r12+896];
	fma.rn.f32 	%f72, %f70, %f71, %f69;
	ld.shared.f32 	%f73, [%r7+60];
	ld.shared.f32 	%f74, [%r12+960];
	fma.rn.f32 	%f6, %f73, %f74, %f72;
	bar.sync 	0;
	add.s32 	%r47, %r56, 16;
	setp.ge.s32 	%p10, %r47, %r33;
	mov.f32 	%f177, 0f00000000;
	or.pred  	%p11, %p3, %p10;
	@%p11 bra 	$L__BB3_9;
	mul.wide.s32 	%rd10, %r55, 4;
	add.s64 	%rd11, %rd2, %rd10;
	ld.global.f32 	%f177, [%rd11+64];
$L__BB3_9:
	st.shared.f32 	[%r8], %f177;
	add.s32 	%r48, %r58, 16;
	setp.ge.s32 	%p13, %r48, %r33;
	mov.f32 	%f178, 0f00000000;
	or.pred  	%p14, %p6, %p13;
	@%p14 bra 	$L__BB3_11;
	ld.global.f32 	%f178, [%rd3+64];
$L__BB3_11:
	st.shared.f32 	[%r10], %f178;
	bar.sync 	0;
	ld.shared.f32 	%f76, [%r7];
	ld.shared.f32 	%f77, [%r12];
	fma.rn.f32 	%f78, %f76, %f77, %f6;
	ld.shared.f32 	%f79, [%r7+4];
	ld.shared.f32 	%f80, [%r12+64];
	fma.rn.f32 	%f81, %f79, %f80, %f78;
	ld.shared.f32 	%f82, [%r7+8];
	ld.shared.f32 	%f83, [%r12+128];
	fma.rn.f32 	%f84, %f82, %f83, %f81;
	ld.shared.f32 	%f85, [%r7+12];
	ld.shared.f32 	%f86, [%r12+192];
	fma.rn.f32 	%f87, %f85, %f86, %f84;
	ld.shared.f32 	%f88, [%r7+16];
	ld.shared.f32 	%f89, [%r12+256];
	fma.rn.f32 	%f90, %f88, %f89, %f87;
	ld.shared.f32 	%f91, [%r7+20];
	ld.shared.f32 	%f92, [%r12+320];
	fma.rn.f32 	%f93, %f91, %f92, %f90;
	ld.shared.f32 	%f94, [%r7+24];
	ld.shared.f32 	%f95, [%r12+384];
	fma.rn.f32 	%f96, %f94, %f95, %f93;
	ld.shared.f32 	%f97, [%r7+28];
	ld.shared.f32 	%f98, [%r12+448];
	fma.rn.f32 	%f99, %f97, %f98, %f96;
	ld.shared.f32 	%f100, [%r7+32];
	ld.shared.f32 	%f101, [%r12+512];
	fma.rn.f32 	%f102, %f100, %f101, %f99;
	ld.shared.f32 	%f103, [%r7+36];
	ld.shared.f32 	%f104, [%r12+576];
	fma.rn.f32 	%f105, %f103, %f104, %f102;
	ld.shared.f32 	%f106, [%r7+40];
	ld.shared.f32 	%f107, [%r12+640];
	fma.rn.f32 	%f108, %f106, %f107, %f105;
	ld.shared.f32 	%f109, [%r7+44];
	ld.shared.f32 	%f110, [%r12+704];
	fma.rn.f32 	%f111, %f109, %f110, %f108;
	ld.shared.f32 	%f112, [%r7+48];
	ld.shared.f32 	%f113, [%r12+768];
	fma.rn.f32 	%f114, %f112, %f113, %f111;
	ld.shared.f32 	%f115, [%r7+52];
	ld.shared.f32 	%f116, [%r12+832];
	fma.rn.f32 	%f117, %f115, %f116, %f114;
	ld.shared.f32 	%f118, [%r7+56];
	ld.shared.f32 	%f119, [%r12+896];
	fma.rn.f32 	%f120, %f118, %f119, %f117;
	ld.shared.f32 	%f121, [%r7+60];
	ld.shared.f32 	%f122, [%r12+960];
	fma.rn.f32 	%f183, %f121, %f122, %f120;
	bar.sync 	0;
	add.s32 	%r59, %r59, 2;
	add.s32 	%r58, %r58, 32;
	add.s32 	%r57, %r57, 32;
	add.s32 	%r56, %r56, 32;
	add.s32 	%r55, %r55, 32;
	setp.ne.s32 	%p15, %r59, 0;
	@%p15 bra 	$L__BB3_3;
	and.b32  	%r60, %r6, 2147483616;
$L__BB3_13:
	and.b32  	%r49, %r6, 16;
	setp.eq.s32 	%p16, %r49, 0;
	@%p16 bra 	$L__BB3_19;
	setp.ge.s32 	%p17, %r3, %r30;
	add.s32 	%r50, %r60, %r4;
	add.s32 	%r29, %r60, %r2;
	setp.ge.s32 	%p18, %r50, %r33;
	mov.f32 	%f181, 0f00000000;
	or.pred  	%p19, %p17, %p18;
	@%p19 bra 	$L__BB3_16;
	add.s32 	%r51, %r50, %r9;
	mul.wide.s32 	%rd12, %r51, 4;
	add.s64 	%rd13, %rd2, %rd12;
	ld.global.f32 	%f181, [%rd13];
$L__BB3_16:
	setp.ge.s32 	%p20, %r5, %r31;
	st.shared.f32 	[%r8], %f181;
	setp.ge.s32 	%p21, %r29, %r33;
	mov.f32 	%f182, 0f00000000;
	or.pred  	%p22, %p20, %p21;
	@%p22 bra 	$L__BB3_18;
	add.s32 	%r52, %r29, %r11;
	mul.wide.s32 	%rd14, %r52, 4;
	add.s64 	%rd15, %rd1, %rd14;
	ld.global.f32 	%f182, [%rd15];
$L__BB3_18:
	st.shared.f32 	[%r10], %f182;
	bar.sync 	0;
	ld.shared.f32 	%f125, [%r7];
	ld.shared.f32 	%f126, [%r12];
	fma.rn.f32 	%f127, %f125, %f126, %f183;
	ld.shared.f32 	%f128, [%r7+4];
	ld.shared.f32 	%f129, [%r12+64];
	fma.rn.f32 	%f130, %f128, %f129, %f127;
	ld.shared.f32 	%f131, [%r7+8];
	ld.shared.f32 	%f132, [%r12+128];
	fma.rn.f32 	%f133, %f131, %f132, %f130;
	ld.shared.f32 	%f134, [%r7+12];
	ld.shared.f32 	%f135, [%r12+192];
	fma.rn.f32 	%f136, %f134, %f135, %f133;
	ld.shared.f32 	%f137, [%r7+16];
	ld.shared.f32 	%f138, [%r12+256];
	fma.rn.f32 	%f139, %f137, %f138, %f136;
	ld.shared.f32 	%f140, [%r7+20];
	ld.shared.f32 	%f141, [%r12+320];
	fma.rn.f32 	%f142, %f140, %f141, %f139;
	ld.shared.f32 	%f143, [%r7+24];
	ld.shared.f32 	%f144, [%r12+384];
	fma.rn.f32 	%f145, %f143, %f144, %f142;
	ld.shared.f32 	%f146, [%r7+28];
	ld.shared.f32 	%f147, [%r12+448];
	fma.rn.f32 	%f148, %f146, %f147, %f145;
	ld.shared.f32 	%f149, [%r7+32];
	ld.shared.f32 	%f150, [%r12+512];
	fma.rn.f32 	%f151, %f149, %f150, %f148;
	ld.shared.f32 	%f152, [%r7+36];
	ld.shared.f32 	%f153, [%r12+576];
	fma.rn.f32 	%f154, %f152, %f153, %f151;
	ld.shared.f32 	%f155, [%r7+40];
	ld.shared.f32 	%f156, [%r12+640];
	fma.rn.f32 	%f157, %f155, %f156, %f154;
	ld.shared.f32 	%f158, [%r7+44];
	ld.shared.f32 	%f159, [%r12+704];
	fma.rn.f32 	%f160, %f158, %f159, %f157;
	ld.shared.f32 	%f161, [%r7+48];
	ld.shared.f32 	%f162, [%r12+768];
	fma.rn.f32 	%f163, %f161, %f162, %f160;
	ld.shared.f32 	%f164, [%r7+52];
	ld.shared.f32 	%f165, [%r12+832];
	fma.rn.f32 	%f166, %f164, %f165, %f163;
	ld.shared.f32 	%f167, [%r7+56];
	ld.shared.f32 	%f168, [%r12+896];
	fma.rn.f32 	%f169, %f167, %f168, %f166;
	ld.shared.f32 	%f170, [%r7+60];
	ld.shared.f32 	%f171, [%r12+960];
	fma.rn.f32 	%f183, %f170, %f171, %f169;
	bar.sync 	0;
$L__BB3_19:
	cvt.rn.f32.s32 	%f172, %r33;
	sqrt.rn.f32 	%f173, %f172;
	div.rn.f32 	%f20, %f183, %f173;
	setp.ge.s32 	%p23, %r3, %r30;
	setp.ge.s32 	%p24, %r5, %r31;
	or.pred  	%p25, %p23, %p24;
	@%p25 bra 	$L__BB3_21;
	ld.param.u64 	%rd19, [_Z21compute_scores_kernelPKfS0_Pfiiii_param_2];
	mad.lo.s32 	%r53, %r31, %r3, %r5;
	mad.lo.s32 	%r54, %r53, %r32, %r1;
	cvta.to.global.u64 	%rd16, %rd19;
	mul.wide.s32 	%rd17, %r54, 4;
	add.s64 	%rd18, %rd16, %rd17;
	st.global.f32 	[%rd18], %f20;
$L__BB3_21:
	ret;

}
	// .globl	_Z14softmax_kernelPfiii
.visible .entry _Z14softmax_kernelPfiii(
	.param .u64 .ptr .align 1 _Z14softmax_kernelPfiii_param_0,
	.param .u32 _Z14softmax_kernelPfiii_param_1,
	.param .u32 _Z14softmax_kernelPfiii_param_2,
	.param .u32 _Z14softmax_kernelPfiii_param_3
)
{
	.reg .pred 	%p<16>;
	.reg .b32 	%r<45>;
	.reg .b32 	%f<40>;
	.reg .b64 	%rd<9>;

	ld.param.u64 	%rd2, [_Z14softmax_kernelPfiii_param_0];
	ld.param.u32 	%r20, [_Z14softmax_kernelPfiii_param_2];
	ld.param.u32 	%r21, [_Z14softmax_kernelPfiii_param_3];
	cvta.to.global.u64 	%rd1, %rd2;
	mov.u32 	%r22, %ctaid.x;
	div.s32 	%r1, %r22, %r21;
	mul.lo.s32 	%r23, %r1, %r21;
	sub.s32 	%r2, %r22, %r23;
	mov.u32 	%r44, %tid.x;
	setp.ge.s32 	%p1, %r44, %r20;
	mov.f32 	%f37, 0fE0AD78EC;
	@%p1 bra 	$L__BB4_3;
	mul.lo.s32 	%r4, %r1, %r20;
	mov.f32 	%f37, 0fE0AD78EC;
	mov.u32 	%r5, %ntid.x;
	mov.u32 	%r40, %r44;
$L__BB4_2:
	add.s32 	%r24, %r40, %r4;
	mad.lo.s32 	%r25, %r24, %r21, %r2;
	mul.wide.s32 	%rd3, %r25, 4;
	add.s64 	%rd4, %rd1, %rd3;
	ld.global.f32 	%f11, [%rd4];
	setp.gt.f32 	%p2, %f11, %f37;
	selp.f32 	%f37, %f11, %f37, %p2;
	add.s32 	%r40, %r40, %r5;
	setp.lt.s32 	%p3, %r40, %r20;
	@%p3 bra 	$L__BB4_2;
$L__BB4_3:
	shl.b32 	%r26, %r44, 2;
	mov.u32 	%r27, shmem;
	add.s32 	%r8, %r27, %r26;
	st.shared.f32 	[%r8], %f37;
	bar.sync 	0;
	mov.u32 	%r9, %ntid.x;
	setp.lt.u32 	%p4, %r9, 2;
	@%p4 bra 	$L__BB4_8;
	mov.u32 	%r41, %r9;
$L__BB4_5:
	shr.u32 	%r11, %r41, 1;
	setp.ge.u32 	%p5, %r44, %r11;
	add.s32 	%r29, %r11, %r44;
	setp.ge.u32 	%p6, %r29, %r9;
	or.pred  	%p7, %p5, %p6;
	@%p7 bra 	$L__BB4_7;
	ld.shared.f32 	%f12, [%r8];
	shl.b32 	%r30, %r11, 2;
	add.s32 	%r31, %r8, %r30;
	ld.shared.f32 	%f13, [%r31];
	max.f32 	%f14, %f12, %f13;
	st.shared.f32 	[%r8], %f14;
$L__BB4_7:
	bar.sync 	0;
	setp.gt.u32 	%p8, %r41, 3;
	mov.u32 	%r41, %r11;
	@%p8 bra 	$L__BB4_5;
$L__BB4_8:
	setp.ge.s32 	%p9, %r44, %r20;
	ld.shared.f32 	%f4, [shmem];
	bar.sync 	0;
	mov.f32 	%f39, 0f00000000;
	@%p9 bra 	$L__BB4_11;
	mul.lo.s32 	%r12, %r1, %r20;
	mov.f32 	%f39, 0f00000000;
	mov.u32 	%r42, %r44;
$L__BB4_10:
	add.s32 	%r32, %r42, %r12;
	mad.lo.s32 	%r33, %r32, %r21, %r2;
	mul.wide.s32 	%rd5, %r33, 4;
	add.s64 	%rd6, %rd1, %rd5;
	ld.global.f32 	%f17, [%rd6];
	sub.f32 	%f18, %f17, %f4;
	fma.rn.f32 	%f19, %f18, 0f3BBB989D, 0f3F000000;
	cvt.sat.f32.f32 	%f20, %f19;
	mov.f32 	%f21, 0f4B400001;
	mov.f32 	%f22, 0f437C0000;
	fma.rm.f32 	%f23, %f20, %f22, %f21;
	add.f32 	%f24, %f23, 0fCB40007F;
	neg.f32 	%f25, %f24;
	fma.rn.f32 	%f26, %f18, 0f3FB8AA3B, %f25;
	fma.rn.f32 	%f27, %f18, 0f32A57060, %f26;
	mov.b32 	%r34, %f23;
	shl.b32 	%r35, %r34, 23;
	mov.b32 	%f28, %r35;
	ex2.approx.ftz.f32 	%f29, %f27;
	mul.f32 	%f30, %f29, %f28;
	st.global.f32 	[%rd6], %f30;
	add.f32 	%f39, %f39, %f30;
	add.s32 	%r42, %r42, %r9;
	setp.lt.s32 	%p10, %r42, %r20;
	@%p10 bra 	$L__BB4_10;
$L__BB4_11:
	setp.lt.u32 	%p11, %r9, 2;
	st.shared.f32 	[%r8], %f39;
	bar.sync 	0;
	@%p11 bra 	$L__BB4_16;
	mov.u32 	%r43, %r9;
$L__BB4_13:
	shr.u32 	%r16, %r43, 1;
	setp.ge.u32 	%p12, %r44, %r16;
	@%p12 bra 	$L__BB4_15;
	shl.b32 	%r36, %r16, 2;
	add.s32 	%r37, %r8, %r36;
	ld.shared.f32 	%f31, [%r37];
	ld.shared.f32 	%f32, [%r8];
	add.f32 	%f33, %f31, %f32;
	st.shared.f32 	[%r8], %f33;
$L__BB4_15:
	bar.sync 	0;
	setp.gt.u32 	%p13, %r43, 3;
	mov.u32 	%r43, %r16;
	@%p13 bra 	$L__BB4_13;
$L__BB4_16:
	setp.ge.s32 	%p14, %r44, %r20;
	@%p14 bra 	$L__BB4_19;
	ld.shared.f32 	%f8, [shmem];
	mul.lo.s32 	%r17, %r1, %r20;
$L__BB4_18:
	add.s32 	%r38, %r44, %r17;
	mad.lo.s32 	%r39, %r38, %r21, %r2;
	mul.wide.s32 	%rd7, %r39, 4;
	add.s64 	%rd8, %rd1, %rd7;
	ld.global.f32 	%f34, [%rd8];
	div.rn.f32 	%f35, %f34, %f8;
	st.global.f32 	[%rd8], %f35;
	add.s32 	%r44, %r44, %r9;
	setp.lt.s32 	%p15, %r44, %r20;
	@%p15 bra 	$L__BB4_18;
$L__BB4_19:
	ret;

}
	// .globl	_Z19weighted_sum_kernelPKfS0_Pfiiii
.visible .entry _Z19weighted_sum_kernelPKfS0_Pfiiii(
	.param .u64 .ptr .align 1 _Z19weighted_sum_kernelPKfS0_Pfiiii_param_0,
	.param .u64 .ptr .align 1 _Z19weighted_sum_kernelPKfS0_Pfiiii_param_1,
	.param .u64 .ptr .align 1 _Z19weighted_sum_kernelPKfS0_Pfiiii_param_2,
	.param .u32 _Z19weighted_sum_kernelPKfS0_Pfiiii_param_3,
	.param .u32 _Z19weighted_sum_kernelPKfS0_Pfiiii_param_4,
	.param .u32 _Z19weighted_sum_kernelPKfS0_Pfiiii_param_5,
	.param .u32 _Z19weighted_sum_kernelPKfS0_Pfiiii_param_6
)
{
	.reg .pred 	%p<13>;
	.reg .b32 	%r<112>;
	.reg .b32 	%f<68>;
	.reg .b64 	%rd<62>;

	ld.param.u64 	%rd4, [_Z19weighted_sum_kernelPKfS0_Pfiiii_param_0];
	ld.param.u64 	%rd5, [_Z19weighted_sum_kernelPKfS0_Pfiiii_param_1];
	ld.param.u32 	%r49, [_Z19weighted_sum_kernelPKfS0_Pfiiii_param_3];
	ld.param.u32 	%r46, [_Z19weighted_sum_kernelPKfS0_Pfiiii_param_4];
	ld.param.u32 	%r47, [_Z19weighted_sum_kernelPKfS0_Pfiiii_param_5];
	ld.param.u32 	%r48, [_Z19weighted_sum_kernelPKfS0_Pfiiii_param_6];
	cvta.to.global.u64 	%rd1, %rd5;
	cvta.to.global.u64 	%rd2, %rd4;
	mov.u32 	%r1, %ctaid.z;
	mov.u32 	%r50, %ctaid.y;
	shl.b32 	%r51, %r50, 4;
	mov.u32 	%r52, %tid.y;
	add.s32 	%r2, %r51, %r52;
	mov.u32 	%r53, %ctaid.x;
	shl.b32 	%r3, %r53, 4;
	mov.u32 	%r4, %tid.x;
	add.s32 	%r5, %r3, %r4;
	setp.ge.s32 	%p1, %r2, %r49;
	setp.ge.s32 	%p2, %r5, %r48;
	or.pred  	%p3, %p1, %p2;
	@%p3 bra 	$L__BB5_14;
	setp.lt.s32 	%p4, %r46, 1;
	mov.f32 	%f67, 0f00000000;
	@%p4 bra 	$L__BB5_13;
	mul.lo.s32 	%r6, %r46, %r2;
	setp.lt.u32 	%p5, %r46, 8;
	mov.f32 	%f67, 0f00000000;
	mov.b32 	%r110, 0;
	@%p5 bra 	$L__BB5_5;
	and.b32  	%r55, %r46, 2147483640;
	neg.s32 	%r108, %r55;
	mul.lo.s32 	%r56, %r47, %r46;
	mad.lo.s32 	%r107, %r56, %r2, %r1;
	add.s32 	%r57, %r1, %r47;
	mad.lo.s32 	%r58, %r48, %r57, %r4;
	add.s32 	%r106, %r58, %r3;
	mul.lo.s32 	%r59, %r48, %r47;
	shl.b32 	%r10, %r59, 3;
	shl.b32 	%r60, %r47, 1;
	add.s32 	%r61, %r1, %r60;
	mad.lo.s32 	%r62, %r48, %r61, %r4;
	add.s32 	%r105, %r62, %r3;
	mad.lo.s32 	%r63, %r47, 3, %r1;
	mad.lo.s32 	%r64, %r48, %r63, %r4;
	add.s32 	%r104, %r64, %r3;
	shl.b32 	%r65, %r47, 2;
	add.s32 	%r66, %r1, %r65;
	mad.lo.s32 	%r67, %r48, %r66, %r4;
	add.s32 	%r103, %r67, %r3;
	mad.lo.s32 	%r68, %r47, 5, %r1;
	mad.lo.s32 	%r69, %r48, %r68, %r4;
	add.s32 	%r102, %r69, %r3;
	mad.lo.s32 	%r70, %r47, 6, %r1;
	mad.lo.s32 	%r71, %r48, %r70, %r4;
	add.s32 	%r101, %r71, %r3;
	mad.lo.s32 	%r72, %r47, 7, %r1;
	mad.lo.s32 	%r73, %r48, %r72, %r4;
	add.s32 	%r100, %r73, %r3;
	mad.lo.s32 	%r74, %r1, %r48, %r4;
	add.s32 	%r99, %r74, %r3;
	mov.f32 	%f67, 0f00000000;
	mul.wide.s32 	%rd10, %r47, 4;
$L__BB5_4:
	.pragma "nounroll";
	and.b32  	%r110, %r46, 2147483640;
	mul.wide.s32 	%rd6, %r107, 4;
	add.s64 	%rd7, %rd2, %rd6;
	ld.global.f32 	%f17, [%rd7];
	mul.wide.s32 	%rd8, %r99, 4;
	add.s64 	%rd9, %rd1, %rd8;
	ld.global.f32 	%f18, [%rd9];
	fma.rn.f32 	%f19, %f17, %f18, %f67;
	add.s64 	%rd11, %rd7, %rd10;
	ld.global.f32 	%f20, [%rd11];
	mul.wide.s32 	%rd12, %r106, 4;
	add.s64 	%rd13, %rd1, %rd12;
	ld.global.f32 	%f21, [%rd13];
	fma.rn.f32 	%f22, %f20, %f21, %f19;
	add.s64 	%rd14, %rd11, %rd10;
	ld.global.f32 	%f23, [%rd14];
	mul.wide.s32 	%rd15, %r105, 4;
	add.s64 	%rd16, %rd1, %rd15;
	ld.global.f32 	%f24, [%rd16];
	fma.rn.f32 	%f25, %f23, %f24, %f22;
	add.s64 	%rd17, %rd14, %rd10;
	ld.global.f32 	%f26, [%rd17];
	mul.wide.s32 	%rd18, %r104, 4;
	add.s64 	%rd19, %rd1, %rd18;
	ld.global.f32 	%f27, [%rd19];
	fma.rn.f32 	%f28, %f26, %f27, %f25;
	add.s64 	%rd20, %rd17, %rd10;
	ld.global.f32 	%f29, [%rd20];
	mul.wide.s32 	%rd21, %r103, 4;
	add.s64 	%rd22, %rd1, %rd21;
	ld.global.f32 	%f30, [%rd22];
	fma.rn.f32 	%f31, %f29, %f30, %f28;
	add.s64 	%rd23, %rd20, %rd10;
	ld.global.f32 	%f32, [%rd23];
	mul.wide.s32 	%rd24, %r102, 4;
	add.s64 	%rd25, %rd1, %rd24;
	ld.global.f32 	%f33, [%rd25];
	fma.rn.f32 	%f34, %f32, %f33, %f31;
	add.s64 	%rd26, %rd23, %rd10;
	ld.global.f32 	%f35, [%rd26];
	mul.wide.s32 	%rd27, %r101, 4;
	add.s64 	%rd28, %rd1, %rd27;
	ld.global.f32 	%f36, [%rd28];
	fma.rn.f32 	%f37, %f35, %f36, %f34;
	add.s64 	%rd29, %rd26, %rd10;
	ld.global.f32 	%f38, [%rd29];
	mul.wide.s32 	%rd30, %r100, 4;
	add.s64 	%rd31, %rd1, %rd30;
	ld.global.f32 	%f39, [%rd31];
	fma.rn.f32 	%f67, %f38, %f39, %f37;
	add.s32 	%r108, %r108, 8;
	shl.b32 	%r75, %r47, 3;
	add.s32 	%r107, %r107, %r75;
	add.s32 	%r106, %r106, %r10;
	add.s32 	%r105, %r105, %r10;
	add.s32 	%r104, %r104, %r10;
	add.s32 	%r103, %r103, %r10;
	add.s32 	%r102, %r102, %r10;
	add.s32 	%r101, %r101, %r10;
	add.s32 	%r100, %r100, %r10;
	add.s32 	%r99, %r99, %r10;
	setp.ne.s32 	%p6, %r108, 0;
	@%p6 bra 	$L__BB5_4;
$L__BB5_5:
	and.b32  	%r40, %r46, 7;
	setp.eq.s32 	%p7, %r40, 0;
	@%p7 bra 	$L__BB5_13;
	and.b32  	%r41, %r46, 3;
	setp.lt.u32 	%p8, %r40, 4;
	@%p8 bra 	$L__BB5_8;
	add.s32 	%r76, %r110, %r6;
	mad.lo.s32 	%r77, %r76, %r47, %r1;
	mul.wide.s32 	%rd32, %r77, 4;
	add.s64 	%rd33, %rd2, %rd32;
	ld.global.f32 	%f41, [%rd33];
	mad.lo.s32 	%r78, %r110, %r47, %r1;
	mad.lo.s32 	%r79, %r78, %r48, %r5;
	mul.wide.s32 	%rd34, %r79, 4;
	add.s64 	%rd35, %rd1, %rd34;
	ld.global.f32 	%f42, [%rd35];
	fma.rn.f32 	%f43, %f41, %f42, %f67;
	mul.wide.s32 	%rd36, %r47, 4;
	add.s64 	%rd37, %rd33, %rd36;
	ld.global.f32 	%f44, [%rd37];
	add.s32 	%r80, %r78, %r47;
	mad.lo.s32 	%r81, %r80, %r48, %r5;
	mul.wide.s32 	%rd38, %r81, 4;
	add.s64 	%rd39, %rd1, %rd38;
	ld.global.f32 	%f45, [%rd39];
	fma.rn.f32 	%f46, %f44, %f45, %f43;
	add.s64 	%rd40, %rd37, %rd36;
	ld.global.f32 	%f47, [%rd40];
	add.s32 	%r82, %r80, %r47;
	mad.lo.s32 	%r83, %r82, %r48, %r5;
	mul.wide.s32 	%rd41, %r83, 4;
	add.s64 	%rd42, %rd1, %rd41;
	ld.global.f32 	%f48, [%rd42];
	fma.rn.f32 	%f49, %f47, %f48, %f46;
	add.s64 	%rd43, %rd40, %rd36;
	ld.global.f32 	%f50, [%rd43];
	add.s32 	%r84, %r82, %r47;
	mad.lo.s32 	%r85, %r84, %r48, %r5;
	mul.wide.s32 	%rd44, %r85, 4;
	add.s64 	%rd45, %rd1, %rd44;
	ld.global.f32 	%f51, [%rd45];
	fma.rn.f32 	%f67, %f50, %f51, %f49;
	add.s32 	%r110, %r110, 4;
$L__BB5_8:
	setp.eq.s32 	%p9, %r41, 0;
	@%p9 bra 	$L__BB5_13;
	setp.eq.s32 	%p10, %r41, 1;
	@%p10 bra 	$L__BB5_11;
	add.s32 	%r86, %r110, %r6;
	mad.lo.s32 	%r87, %r86, %r47, %r1;
	mul.wide.s32 	%rd46, %r87, 4;
	add.s64 	%rd47, %rd2, %rd46;
	ld.global.f32 	%f53, [%rd47];
	mad.lo.s32 	%r88, %r110, %r47, %r1;
	mad.lo.s32 	%r89, %r88, %r48, %r5;
	mul.wide.s32 	%rd48, %r89, 4;
	add.s64 	%rd49, %rd1, %rd48;
	ld.global.f32 	%f54, [%rd49];
	fma.rn.f32 	%f55, %f53, %f54, %f67;
	mul.wide.s32 	%rd50, %r47, 4;
	add.s64 	%rd51, %rd47, %rd50;
	ld.global.f32 	%f56, [%rd51];
	add.s32 	%r90, %r88, %r47;
	mad.lo.s32 	%r91, %r90, %r48, %r5;
	mul.wide.s32 	%rd52, %r91, 4;
	add.s64 	%rd53, %rd1, %rd52;
	ld.global.f32 	%f57, [%rd53];
	fma.rn.f32 	%f67, %f56, %f57, %f55;
	add.s32 	%r110, %r110, 2;
$L__BB5_11:
	and.b32  	%r92, %r46, 1;
	setp.eq.b32 	%p11, %r92, 1;
	not.pred 	%p12, %p11;
	@%p12 bra 	$L__BB5_13;
	add.s32 	%r93, %r110, %r6;
	mad.lo.s32 	%r94, %r93, %r47, %r1;
	mul.wide.s32 	%rd54, %r94, 4;
	add.s64 	%rd55, %rd2, %rd54;
	ld.global.f32 	%f58, [%rd55];
	mad.lo.s32 	%r95, %r110, %r47, %r1;
	mad.lo.s32 	%r96, %r95, %r48, %r5;
	mul.wide.s32 	%rd56, %r96, 4;
	add.s64 	%rd57, %rd1, %rd56;
	ld.global.f32 	%f59, [%rd57];
	fma.rn.f32 	%f67, %f58, %f59, %f67;
$L__BB5_13:
	ld.param.u64 	%rd61, [_Z19weighted_sum_kernelPKfS0_Pfiiii_param_2];
	mad.lo.s32 	%r97, %r47, %r2, %r1;
	mad.lo.s32 	%r98, %r97, %r48, %r5;
	cvta.to.global.u64 	%rd58, %rd61;
	mul.wide.s32 	%rd59, %r98, 4;
	add.s64 	%rd60, %rd58, %rd59;
	st.global.f32 	[%rd60], %f67;
$L__BB5_14:
	ret;

}
	// .globl	_Z10add_kernelPKfS0_Pfi
.visible .entry _Z10add_kernelPKfS0_Pfi(
	.param .u64 .ptr .align 1 _Z10add_kernelPKfS0_Pfi_param_0,
	.param .u64 .ptr .align 1 _Z10add_kernelPKfS0_Pfi_param_1,
	.param .u64 .ptr .align 1 _Z10add_kernelPKfS0_Pfi_param_2,
	.param .u32 _Z10add_kernelPKfS0_Pfi_param_3
)
{
	.reg .pred 	%p<2>;
	.reg .b32 	%r<6>;
	.reg .b32 	%f<4>;
	.reg .b64 	%rd<11>;

	ld.param.u64 	%rd1, [_Z10add_kernelPKfS0_Pfi_param_0];
	ld.param.u64 	%rd2, [_Z10add_kernelPKfS0_Pfi_param_1];
	ld.param.u64 	%rd3, [_Z10add_kernelPKfS0_Pfi_param_2];
	ld.param.u32 	%r2, [_Z10add_kernelPKfS0_Pfi_param_3];
	mov.u32 	%r3, %ntid.x;
	mov.u32 	%r4, %ctaid.x;
	mov.u32 	%r5, %tid.x;
	mad.lo.s32 	%r1, %r3, %r4, %r5;
	setp.ge.s32 	%p1, %r1, %r2;
	@%p1 bra 	$L__BB6_2;
	cvta.to.global.u64 	%rd4, %rd1;
	cvta.to.global.u64 	%rd5, %rd2;
	cvta.to.global.u64 	%rd6, %rd3;
	mul.wide.s32 	%rd7, %r1, 4;
	add.s64 	%rd8, %rd4, %rd7;
	ld.global.f32 	%f1, [%rd8];
	add.s64 	%rd9, %rd5, %rd7;
	ld.global.f32 	%f2, [%rd9];
	add.f32 	%f3, %f1, %f2;
	add.s64 	%rd10, %rd6, %rd7;
	st.global.f32 	[%rd10], %f3;
$L__BB6_2:
	ret;

}
	// .globl	_Z11relu_kernelPfi
.visible .entry _Z11relu_kernelPfi(
	.param .u64 .ptr .align 1 _Z11relu_kernelPfi_param_0,
	.param .u32 _Z11relu_kernelPfi_param_1
)
{
	.reg .pred 	%p<3>;
	.reg .b32 	%r<7>;
	.reg .b32 	%f<2>;
	.reg .b64 	%rd<5>;

	ld.param.u64 	%rd2, [_Z11relu_kernelPfi_param_0];
	ld.param.u32 	%r2, [_Z11relu_kernelPfi_param_1];
	mov.u32 	%r3, %ntid.x;
	mov.u32 	%r4, %ctaid.x;
	mov.u32 	%r5, %tid.x;
	mad.lo.s32 	%r1, %r3, %r4, %r5;
	setp.ge.s32 	%p1, %r1, %r2;
	@%p1 bra 	$L__BB7_3;
	cvta.to.global.u64 	%rd3, %rd2;
	mul.wide.s32 	%rd4, %r1, 4;
	add.s64 	%rd1, %rd3, %rd4;
	ld.global.f32 	%f1, [%rd1];
	setp.geu.f32 	%p2, %f1, 0f00000000;
	@%p2 bra 	$L__BB7_3;
	mov.b32 	%r6, 0;
	st.global.u32 	[%rd1], %r6;
$L__BB7_3:
	ret;

}
	// .globl	_Z17layer_norm_kernelPKfPfiif
.visible .entry _Z17layer_norm_kernelPKfPfiif(
	.param .u64 .ptr .align 1 _Z17layer_norm_kernelPKfPfiif_param_0,
	.param .u64 .ptr .align 1 _Z17layer_norm_kernelPKfPfiif_param_1,
	.param .u32 _Z17layer_norm_kernelPKfPfiif_param_2,
	.param .u32 _Z17layer_norm_kernelPKfPfiif_param_3,
	.param .f32 _Z17layer_norm_kernelPKfPfiif_param_4
)
{
	.reg .pred 	%p<14>;
	.reg .b32 	%r<35>;
	.reg .b32 	%f<35>;
	.reg .b64 	%rd<12>;

	ld.param.u64 	%rd4, [_Z17layer_norm_kernelPKfPfiif_param_0];
	ld.param.u64 	%rd3, [_Z17layer_norm_kernelPKfPfiif_param_1];
	ld.param.u32 	%r20, [_Z17layer_norm_kernelPKfPfiif_param_2];
	ld.param.u32 	%r19, [_Z17layer_norm_kernelPKfPfiif_param_3];
	ld.param.f32 	%f11, [_Z17layer_norm_kernelPKfPfiif_param_4];
	cvta.to.global.u64 	%rd1, %rd4;
	mov.u32 	%r1, %ctaid.x;
	setp.ge.s32 	%p1, %r1, %r20;
	@%p1 bra 	$L__BB8_20;
	mov.u32 	%r34, %tid.x;
	setp.ge.s32 	%p2, %r34, %r19;
	mov.f32 	%f32, 0f00000000;
	@%p2 bra 	$L__BB8_4;
	mul.lo.s32 	%r3, %r19, %r1;
	mov.f32 	%f32, 0f00000000;
	mov.u32 	%r4, %ntid.x;
	mov.u32 	%r30, %r34;
$L__BB8_3:
	add.s32 	%r21, %r30, %r3;
	mul.wide.s32 	%rd5, %r21, 4;
	add.s64 	%rd6, %rd1, %rd5;
	ld.global.f32 	%f14, [%rd6];
	add.f32 	%f32, %f32, %f14;
	add.s32 	%r30, %r30, %r4;
	setp.lt.s32 	%p3, %r30, %r19;
	@%p3 bra 	$L__BB8_3;
$L__BB8_4:
	shl.b32 	%r22, %r34, 2;
	mov.u32 	%r23, shmem;
	add.s32 	%r7, %r23, %r22;
	st.shared.f32 	[%r7], %f32;
	bar.sync 	0;
	mov.u32 	%r8, %ntid.x;
	setp.lt.u32 	%p4, %r8, 2;
	@%p4 bra 	$L__BB8_9;
	mov.u32 	%r31, %r8;
$L__BB8_6:
	shr.u32 	%r10, %r31, 1;
	setp.ge.u32 	%p5, %r34, %r10;
	@%p5 bra 	$L__BB8_8;
	shl.b32 	%r24, %r10, 2;
	add.s32 	%r25, %r7, %r24;
	ld.shared.f32 	%f15, [%r25];
	ld.shared.f32 	%f16, [%r7];
	add.f32 	%f17, %f15, %f16;
	st.shared.f32 	[%r7], %f17;
$L__BB8_8:
	bar.sync 	0;
	setp.gt.u32 	%p6, %r31, 3;
	mov.u32 	%r31, %r10;
	@%p6 bra 	$L__BB8_6;
$L__BB8_9:
	setp.ge.s32 	%p7, %r34, %r19;
	ld.shared.f32 	%f19, [shmem];
	cvt.rn.f32.s32 	%f4, %r19;
	div.rn.f32 	%f5, %f19, %f4;
	bar.sync 	0;
	mov.f32 	%f34, 0f00000000;
	@%p7 bra 	$L__BB8_12;
	mul.lo.s32 	%r11, %r19, %r1;
	mov.f32 	%f34, 0f00000000;
	mov.u32 	%r32, %r34;
$L__BB8_11:
	add.s32 	%r26, %r32, %r11;
	mul.wide.s32 	%rd7, %r26, 4;
	add.s64 	%rd8, %rd1, %rd7;
	ld.global.f32 	%f21, [%rd8];
	sub.f32 	%f22, %f21, %f5;
	fma.rn.f32 	%f34, %f22, %f22, %f34;
	add.s32 	%r32, %r32, %r8;
	setp.lt.s32 	%p8, %r32, %r19;
	@%p8 bra 	$L__BB8_11;
$L__BB8_12:
	setp.lt.u32 	%p9, %r8, 2;
	st.shared.f32 	[%r7], %f34;
	bar.sync 	0;
	@%p9 bra 	$L__BB8_17;
	mov.u32 	%r33, %r8;
$L__BB8_14:
	shr.u32 	%r15, %r33, 1;
	setp.ge.u32 	%p10, %r34, %r15;
	@%p10 bra 	$L__BB8_16;
	shl.b32 	%r27, %r15, 2;
	add.s32 	%r28, %r7, %r27;
	ld.shared.f32 	%f23, [%r28];
	ld.shared.f32 	%f24, [%r7];
	add.f32 	%f25, %f23, %f24;
	st.shared.f32 	[%r7], %f25;
$L__BB8_16:
	bar.sync 	0;
	setp.gt.u32 	%p11, %r33, 3;
	mov.u32 	%r33, %r15;
	@%p11 bra 	$L__BB8_14;
$L__BB8_17:
	setp.ge.s32 	%p12, %r34, %r19;
	ld.shared.f32 	%f26, [shmem];
	div.rn.f32 	%f27, %f26, %f4;
	add.f32 	%f9, %f11, %f27;
	@%p12 bra 	$L__BB8_20;
	mul.lo.s32 	%r16, %r19, %r1;
	cvta.to.global.u64 	%rd2, %rd3;
	rsqrt.approx.f32 	%f10, %f9;
$L__BB8_19:
	add.s32 	%r29, %r34, %r16;
	mul.wide.s32 	%rd9, %r29, 4;
	add.s64 	%rd10, %rd1, %rd9;
	ld.global.f32 	%f28, [%rd10];
	sub.f32 	%f29, %f28, %f5;
	mul.f32 	%f30, %f10, %f29;
	add.s64 	%rd11, %rd2, %rd9;
	st.global.f32 	[%rd11], %f30;
	add.s32 	%r34, %r34, %r8;
	setp.lt.s32 	%p13, %r34, %r19;
	@%p13 bra 	$L__BB8_19;
$L__BB8_20:
	ret;

}


// ===== COMPILED SASS (sm_100) =====

	.target	sm_100

	.elftype	@"ET_EXEC"


//--------------------- .note.nv.tkinfo           --------------------------
	.section	.note.nv.tkinfo,"",@"SHT_NOTE"
	.sectionflags	@"SHF_NOTE_NV_TKINFO"
	.tkinfo
        /*0018*/ 	.word	0x00000002
        /*0030*/ 	.string	""
        /*0030*/ 	.string	"ptxas"
        /*0030*/ 	.string	"Cuda compilation tools, release 13.0, V13.0.88"
        /*0030*/ 	.string	"Build cuda_13.0.r13.0/compiler.36424714_0"
        /*0030*/ 	.string	"-arch sm_100 -m 64 "



//--------------------- .note.nv.cuinfo           --------------------------
	.section	.note.nv.cuinfo,"",@"SHT_NOTE"
	.sectionflags	@"SHF_NOTE_NV_CUINFO"
        /*0018*/ 	.short	0x0002
        /*001a*/ 	.short	0x0064
        /*001c*/ 	.short	0x0082
	.zero		2


//--------------------- .nv.info                  --------------------------
	.section	.nv.info,"",@"SHT_CUDA_INFO"
	.align	4


	//----- nvinfo : EIATTR_REGCOUNT
	.align		4
        /*0000*/ 	.byte	0x04, 0x2f
        /*0002*/ 	.short	(.L_2 - .L_1)
	.align		4
.L_1:
        /*0004*/ 	.word	index@(_Z23embedding_lookup_kernelPKiPKfPfii)
        /*0008*/ 	.word	0x00000016


	//----- nvinfo : EIATTR_FRAME_SIZE
	.align		4
.L_2:
        /*000c*/ 	.byte	0x04, 0x11
        /*000e*/ 	.short	(.L_4 - .L_3)
	.align		4
.L_3:
        /*0010*/ 	.word	index@(_Z23embedding_lookup_kernelPKiPKfPfii)
        /*0014*/ 	.word	0x00000000


	//----- nvinfo : EIATTR_REGCOUNT
	.align		4
.L_4:
        /*0018*/ 	.byte	0x04, 0x2f
        /*001a*/ 	.short	(.L_6 - .L_5)
	.align		4
.L_5:
        /*001c*/ 	.word	index@(_Z26positional_encoding_kernelPfii)
        /*0020*/ 	.word	0x00000011


	//----- nvinfo : EIATTR_FRAME_SIZE
	.align		4
.L_6:
        /*0024*/ 	.byte	0x04, 0x11
        /*0026*/ 	.short	(.L_8 - .L_7)
	.align		4
.L_7:
        /*0028*/ 	.word	index@($__internal_4_$__cuda_sm3x_div_rn_noftz_f32_slowpath)
        /*002c*/ 	.word	0x00000020


	//----- nvinfo : EIATTR_FRAME_SIZE
	.align		4
.L_8:
        /*0030*/ 	.byte	0x04, 0x11
        /*0032*/ 	.short	(.L_10 - .L_9)
	.align		4
.L_9:
        /*0034*/ 	.word	index@(_Z26positional_encoding_kernelPfii)
        /*0038*/ 	.word	0x00000020


	//----- nvinfo : EIATTR_REGCOUNT
	.align		4
.L_10:
        /*003c*/ 	.byte	0x04, 0x2f
        /*003e*/ 	.short	(.L_12 - .L_11)
	.align		4
.L_11:
        /*0040*/ 	.word	index@(_Z13matmul_kernelPKfS0_Pfiii)
        /*0044*/ 	.word	0x00000020


	//----- nvinfo : EIATTR_FRAME_SIZE
	.align		4
.L_12:
        /*0048*/ 	.byte	0x04, 0x11
        /*004a*/ 	.short	(.L_14 - .L_13)
	.align		4
.L_13:
        /*004c*/ 	.word	index@(_Z13matmul_kernelPKfS0_Pfiii)
        /*0050*/ 	.word	0x00000000


	//----- nvinfo : EIATTR_REGCOUNT
	.align		4
.L_14:
        /*0054*/ 	.byte	0x04, 0x2f
        /*0056*/ 	.short	(.L_16 - .L_15)
	.align		4
.L_15:
        /*0058*/ 	.word	index@(_Z21compute_scores_kernelPKfS0_Pfiiii)
        /*005c*/ 	.word	0x00000020


	//----- nvinfo : EIATTR_FRAME_SIZE
	.align		4
.L_16:
        /*0060*/ 	.byte	0x04, 0x11
        /*0062*/ 	.short	(.L_18 - .L_17)
	.align		4
.L_17:
        /*0064*/ 	.word	index@($__internal_3_$__cuda_sm3x_div_rn_noftz_f32_slowpath)
        /*0068*/ 	.word	0x00000000


	//----- nvinfo : EIATTR_FRAME_SIZE
	.align		4
.L_18:
        /*006c*/ 	.byte	0x04, 0x11
        /*006e*/ 	.short	(.L_20 - .L_19)
	.align		4
.L_19:
        /*0070*/ 	.word	index@($__internal_2_$__cuda_sm20_sqrt_rn_f32_slowpath)
        /*0074*/ 	.word	0x00000000


	//----- nvinfo : EIATTR_FRAME_SIZE
	.align		4
.L_20:
        /*0078*/ 	.byte	0x04, 0x11
        /*007a*/ 	.short	(.L_22 - .L_21)
	.align		4
.L_21:
        /*007c*/ 	.word	index@(_Z21compute_scores_kernelPKfS0_Pfiiii)
        /*0080*/ 	.word	0x00000000


	//----- nvinfo : EIATTR_REGCOUNT
	.align		4
.L_22:
        /*0084*/ 	.byte	0x04, 0x2f
        /*0086*/ 	.short	(.L_24 - .L_23)
	.align		4
.L_23:
        /*0088*/ 	.word	index@(_Z14softmax_kernelPfiii)
        /*008c*/ 	.word	0x00000016


	//----- nvinfo : EIATTR_FRAME_SIZE
	.align		4
.L_24:
        /*0090*/ 	.byte	0x04, 0x11
        /*0092*/ 	.short	(.L_26 - .L_25)
	.align		4
.L_25:
        /*0094*/ 	.word	index@($__internal_1_$__cuda_sm3x_div_rn_noftz_f32_slowpath)
        /*0098*/ 	.word	0x00000000


	//----- nvinfo : EIATTR_FRAME_SIZE
	.align		4
.L_26:
        /*009c*/ 	.byte	0x04, 0x11
        /*009e*/ 	.short	(.L_28 - .L_27)
	.align		4
.L_27:
        /*00a0*/ 	.word	index@(_Z14softmax_kernelPfiii)
        /*00a4*/ 	.word	0x00000000


	//----- nvinfo : EIATTR_REGCOUNT
	.align		4
.L_28:
        /*00a8*/ 	.byte	0x04, 0x2f
        /*00aa*/ 	.short	(.L_30 - .L_29)
	.align		4
.L_29:
        /*00ac*/ 	.word	index@(_Z19weighted_sum_kernelPKfS0_Pfiiii)
        /*00b0*/ 	.word	0x00000020


	//----- nvinfo : EIATTR_FRAME_SIZE
	.align		4
.L_30:
        /*00b4*/ 	.byte	0x04, 0x11
        /*00b6*/ 	.short	(.L_32 - .L_31)
	.align		4
.L_31:
        /*00b8*/ 	.word	index@(_Z19weighted_sum_kernelPKfS0_Pfiiii)
        /*00bc*/ 	.word	0x00000000


	//----- nvinfo : EIATTR_REGCOUNT
	.align		4
.L_32:
        /*00c0*/ 	.byte	0x04, 0x2f
        /*00c2*/ 	.short	(.L_34 - .L_33)
	.align		4
.L_33:
        /*00c4*/ 	.word	index@(_Z10add_kernelPKfS0_Pfi)
        /*00c8*/ 	.word	0x0000000c


	//----- nvinfo : EIATTR_FRAME_SIZE
	.align		4
.L_34:
        /*00cc*/ 	.byte	0x04, 0x11
        /*00ce*/ 	.short	(.L_36 - .L_35)
	.align		4
.L_35:
        /*00d0*/ 	.word	index@(_Z10add_kernelPKfS0_Pfi)
        /*00d4*/ 	.word	0x00000000


	//----- nvinfo : EIATTR_REGCOUNT
	.align		4
.L_36:
        /*00d8*/ 	.byte	0x04, 0x2f
        /*00da*/ 	.short	(.L_38 - .L_37)
	.align		4
.L_37:
        /*00dc*/ 	.word	index@(_Z11relu_kernelPfi)
        /*00e0*/ 	.word	0x00000008


	//----- nvinfo : EIATTR_FRAME_SIZE
	.align		4
.L_38:
        /*00e4*/ 	.byte	0x04, 0x11
        /*00e6*/ 	.short	(.L_40 - .L_39)
	.align		4
.L_39:
        /*00e8*/ 	.word	index@(_Z11relu_kernelPfi)
        /*00ec*/ 	.word	0x00000000


	//----- nvinfo : EIATTR_REGCOUNT
	.align		4
.L_40:
        /*00f0*/ 	.byte	0x04, 0x2f
        /*00f2*/ 	.short	(.L_42 - .L_41)
	.align		4
.L_41:
        /*00f4*/ 	.word	index@(_Z17layer_norm_kernelPKfPfiif)
        /*00f8*/ 	.word	0x00000014


	//----- nvinfo : EIATTR_FRAME_SIZE
	.align		4
.L_42:
        /*00fc*/ 	.byte	0x04, 0x11
        /*00fe*/ 	.short	(.L_44 - .L_43)
	.align		4
.L_43:
        /*0100*/ 	.word	index@($__internal_0_$__cuda_sm3x_div_rn_noftz_f32_slowpath)
        /*0104*/ 	.word	0x00000000


	//----- nvinfo : EIATTR_FRAME_SIZE
	.align		4
.L_44:
        /*0108*/ 	.byte	0x04, 0x11
        /*010a*/ 	.short	(.L_46 - .L_45)
	.align		4
.L_45:
        /*010c*/ 	.word	index@(_Z17layer_norm_kernelPKfPfiif)
        /*0110*/ 	.word	0x00000000


	//----- nvinfo : EIATTR_MIN_STACK_SIZE
	.align		4
.L_46:
        /*0114*/ 	.byte	0x04, 0x12
        /*0116*/ 	.short	(.L_48 - .L_47)
	.align		4
.L_47:
        /*0118*/ 	.word	index@(_Z17layer_norm_kernelPKfPfiif)
        /*011c*/ 	.word	0x00000000


	//----- nvinfo : EIATTR_MIN_STACK_SIZE
	.align		4
.L_48:
        /*0120*/ 	.byte	0x04, 0x12
        /*0122*/ 	.short	(.L_50 - .L_49)
	.align		4
.L_49:
        /*0124*/ 	.word	index@(_Z11relu_kernelPfi)
        /*0128*/ 	.word	0x00000000


	//----- nvinfo : EIATTR_MIN_STACK_SIZE
	.align		4
.L_50:
        /*012c*/ 	.byte	0x04, 0x12
        /*012e*/ 	.short	(.L_52 - .L_51)
	.align		4
.L_51:
        /*0130*/ 	.word	index@(_Z10add_kernelPKfS0_Pfi)
        /*0134*/ 	.word	0x00000000


	//----- nvinfo : EIATTR_MIN_STACK_SIZE
	.align		4
.L_52:
        /*0138*/ 	.byte	0x04, 0x12
        /*013a*/ 	.short	(.L_54 - .L_53)
	.align		4
.L_53:
        /*013c*/ 	.word	index@(_Z19weighted_sum_kernelPKfS0_Pfiiii)
        /*0140*/ 	.word	0x00000000


	//----- nvinfo : EIATTR_MIN_STACK_SIZE
	.align		4
.L_54:
        /*0144*/ 	.byte	0x04, 0x12
        /*0146*/ 	.short	(.L_56 - .L_55)
	.align		4
.L_55:
        /*0148*/ 	.word	index@(_Z14softmax_kernelPfiii)
        /*014c*/ 	.word	0x00000000


	//----- nvinfo : EIATTR_MIN_STACK_SIZE
	.align		4
.L_56:
        /*0150*/ 	.byte	0x04, 0x12
        /*0152*/ 	.short	(.L_58 - .L_57)
	.align		4
.L_57:
        /*0154*/ 	.word	index@(_Z21compute_scores_kernelPKfS0_Pfiiii)
        /*0158*/ 	.word	0x00000000


	//----- nvinfo : EIATTR_MIN_STACK_SIZE
	.align		4
.L_58:
        /*015c*/ 	.byte	0x04, 0x12
        /*015e*/ 	.short	(.L_60 - .L_59)
	.align		4
.L_59:
        /*0160*/ 	.word	index@(_Z13matmul_kernelPKfS0_Pfiii)
        /*0164*/ 	.word	0x00000000


	//----- nvinfo : EIATTR_MIN_STACK_SIZE
	.align		4
.L_60:
        /*0168*/ 	.byte	0x04, 0x12
        /*016a*/ 	.short	(.L_62 - .L_61)
	.align		4
.L_61:
        /*016c*/ 	.word	index@(_Z26positional_encoding_kernelPfii)
        /*0170*/ 	.word	0x00000020


	//----- nvinfo : EIATTR_MIN_STACK_SIZE
	.align		4
.L_62:
        /*0174*/ 	.byte	0x04, 0x12
        /*0176*/ 	.short	(.L_64 - .L_63)
	.align		4
.L_63:
        /*0178*/ 	.word	index@(_Z23embedding_lookup_kernelPKiPKfPfii)
        /*017c*/ 	.word	0x00000000
.L_64:


//--------------------- .nv.compat                --------------------------
	.section	.nv.compat,"",@"SHT_CUDA_COMPAT_INFO"
	.align	4
        /*0000*/ 	.byte	0x02, 0x09, 0x00, 0x00, 0x02, 0x02, 0x01, 0x00, 0x02, 0x05, 0x05, 0x00, 0x03, 0x07, 0x01, 0x01
        /*0010*/ 	.byte	0x02, 0x03, 0x00, 0x00, 0x02, 0x06, 0x01, 0x00, 0x04, 0x0b, 0x08, 0x00, 0x01, 0x00, 0x00, 0x00
        /*0020*/ 	.byte	0x00, 0x00, 0x00, 0x00


//--------------------- .nv.info._Z17layer_norm_kernelPKfPfiif --------------------------
	.section	.nv.info._Z17layer_norm_kernelPKfPfiif,"",@"SHT_CUDA_INFO"
	.sectionflags	@""
	.align	4


	//----- nvinfo : EIATTR_CUDA_API_VERSION
	.align		4
        /*0000*/ 	.byte	0x04, 0x37
        /*0002*/ 	.short	(.L_66 - .L_65)
.L_65:
        /*0004*/ 	.word	0x00000082


	//----- nvinfo : EIATTR_KPARAM_INFO
	.align		4
.L_66:
        /*0008*/ 	.byte	0x04, 0x17
        /*000a*/ 	.short	(.L_68 - .L_67)
.L_67:
        /*000c*/ 	.word	0x00000000
        /*0010*/ 	.short	0x0004
        /*0012*/ 	.short	0x0018
        /*0014*/ 	.byte	0x00, 0xf0, 0x11, 0x00


	//----- nvinfo : EIATTR_KPARAM_INFO
	.align		4
.L_68:
        /*0018*/ 	.byte	0x04, 0x17
        /*001a*/ 	.short	(.L_70 - .L_69)
.L_69:
        /*001c*/ 	.word	0x00000000
        /*0020*/ 	.short	0x0003
        /*0022*/ 	.short	0x0014
        /*0024*/ 	.byte	0x00, 0xf0, 0x11, 0x00


	//----- nvinfo : EIATTR_KPARAM_INFO
	.align		4
.L_70:
        /*0028*/ 	.byte	0x04, 0x17
        /*002a*/ 	.short	(.L_72 - .L_71)
.L_71:
        /*002c*/ 	.word	0x00000000
        /*0030*/ 	.short	0x0002
        /*0032*/ 	.short	0x0010
        /*0034*/ 	.byte	0x00, 0xf0, 0x11, 0x00


	//----- nvinfo : EIATTR_KPARAM_INFO
	.align		4
.L_72:
        /*0038*/ 	.byte	0x04, 0x17
        /*003a*/ 	.short	(.L_74 - .L_73)
.L_73:
        /*003c*/ 	.word	0x00000000
        /*0040*/ 	.short	0x0001
        /*0042*/ 	.short	0x0008
        /*0044*/ 	.byte	0x00, 0xf5, 0x21, 0x00


	//----- nvinfo : EIATTR_KPARAM_INFO
	.align		4
.L_74:
        /*0048*/ 	.byte	0x04, 0x17
        /*004a*/ 	.short	(.L_76 - .L_75)
.L_75:
        /*004c*/ 	.word	0x00000000
        /*0050*/ 	.short	0x0000
        /*0052*/ 	.short	0x0000
        /*0054*/ 	.byte	0x00, 0xf5, 0x21, 0x00


	//----- nvinfo : EIATTR_SPARSE_MMA_MASK
	.align		4
.L_76:
        /*0058*/ 	.byte	0x03, 0x50
        /*005a*/ 	.short	0x0000


	//----- nvinfo : EIATTR_MAXREG_COUNT
	.align		4
        /*005c*/ 	.byte	0x03, 0x1b
        /*005e*/ 	.short	0x00ff


	//----- nvinfo : EIATTR_NUM_BARRIERS
	.align		4
        /*0060*/ 	.byte	0x02, 0x4c
        /*0062*/ 	.byte	0x01
	.zero		1


	//----- nvinfo : EIATTR_MERCURY_ISA_VERSION
	.align		4
        /*0064*/ 	.byte	0x03, 0x5f
        /*0066*/ 	.short	0x0101


	//----- nvinfo : EIATTR_VRC_CTA_INIT_COUNT
	.align		4
        /*0068*/ 	.byte	0x02, 0x4a
	.zero		1
	.zero		1


	//----- nvinfo : EIATTR_EXIT_INSTR_OFFSETS
	.align		4
        /*006c*/ 	.byte	0x04, 0x1c
        /*006e*/ 	.short	(.L_78 - .L_77)


	//   ....[0]....
.L_77:
        /*0070*/ 	.word	0x00000040


	//   ....[1]....
        /*0074*/ 	.word	0x00000730


	//   ....[2]....
        /*0078*/ 	.word	0x00000850


	//----- nvinfo : EIATTR_CRS_STACK_SIZE
	.align		4
.L_78:
        /*007c*/ 	.byte	0x04, 0x1e
        /*007e*/ 	.short	(.L_80 - .L_79)
.L_79:
        /*0080*/ 	.word	0x00000000


	//----- nvinfo : EIATTR_CBANK_PARAM_SIZE
	.align		4
.L_80:
        /*0084*/ 	.byte	0x03, 0x19
        /*0086*/ 	.short	0x001c


	//----- nvinfo : EIATTR_PARAM_CBANK
	.align		4
        /*0088*/ 	.byte	0x04, 0x0a
        /*008a*/ 	.short	(.L_82 - .L_81)
	.align		4
.L_81:
        /*008c*/ 	.word	index@(.nv.constant0._Z17layer_norm_kernelPKfPfiif)
        /*0090*/ 	.short	0x0380
        /*0092*/ 	.short	0x001c


	//----- nvinfo : EIATTR_SW_WAR
	.align		4
.L_82:
        /*0094*/ 	.byte	0x04, 0x36
        /*0096*/ 	.short	(.L_84 - .L_83)
.L_83:
        /*0098*/ 	.word	0x00000008
.L_84:


//--------------------- .nv.info._Z11relu_kernelPfi --------------------------
	.section	.nv.info._Z11relu_kernelPfi,"",@"SHT_CUDA_INFO"
	.sectionflags	@""
	.align	4


	//----- nvinfo : EIATTR_CUDA_API_VERSION
	.align		4
        /*0000*/ 	.byte	0x04, 0x37
        /*0002*/ 	.short	(.L_86 - .L_85)
.L_85:
        /*0004*/ 	.word	0x00000082


	//----- nvinfo : EIATTR_KPARAM_INFO
	.align		4
.L_86:
        /*0008*/ 	.byte	0x04, 0x17
        /*000a*/ 	.short	(.L_88 - .L_87)
.L_87:
        /*000c*/ 	.word	0x00000000
        /*0010*/ 	.short	0x0001
        /*0012*/ 	.short	0x0008
        /*0014*/ 	.byte	0x00, 0xf0, 0x11, 0x00


	//----- nvinfo : EIATTR_KPARAM_INFO
	.align		4
.L_88:
        /*0018*/ 	.byte	0x04, 0x17
        /*001a*/ 	.short	(.L_90 - .L_89)
.L_89:
        /*001c*/ 	.word	0x00000000
        /*0020*/ 	.short	0x0000
        /*0022*/ 	.short	0x0000
        /*0024*/ 	.byte	0x00, 0xf5, 0x21, 0x00


	//----- nvinfo : EIATTR_SPARSE_MMA_MASK
	.align		4
.L_90:
        /*0028*/ 	.byte	0x03, 0x50
        /*002a*/ 	.short	0x0000


	//----- nvinfo : EIATTR_MAXREG_COUNT
	.align		4
        /*002c*/ 	.byte	0x03, 0x1b
        /*002e*/ 	.short	0x00ff


	//----- nvinfo : EIATTR_MERCURY_ISA_VERSION
	.align		4
        /*0030*/ 	.byte	0x03, 0x5f
        /*0032*/ 	.short	0x0101


	//----- nvinfo : EIATTR_VRC_CTA_INIT_COUNT
	.align		4
        /*0034*/ 	.byte	0x02, 0x4a
	.zero		1
	.zero		1


	//----- nvinfo : EIATTR_EXIT_INSTR_OFFSETS
	.align		4
        /*0038*/ 	.byte	0x04, 0x1c
        /*003a*/ 	.short	(.L_92 - .L_91)


	//   ....[0]....
.L_91:
        /*003c*/ 	.word	0x00000070


	//   ....[1]....
        /*0040*/ 	.word	0x000000d0


	//   ....[2]....
        /*0044*/ 	.word	0x000000f0


	//----- nvinfo : EIATTR_CBANK_PARAM_SIZE
	.align		4
.L_92:
        /*0048*/ 	.byte	0x03, 0x19
        /*004a*/ 	.short	0x000c


	//----- nvinfo : EIATTR_PARAM_CBANK
	.align		4
        /*004c*/ 	.byte	0x04, 0x0a
        /*004e*/ 	.short	(.L_94 - .L_93)
	.align		4
.L_93:
        /*0050*/ 	.word	index@(.nv.constant0._Z11relu_kernelPfi)
        /*0054*/ 	.short	0x0380
        /*0056*/ 	.short	0x000c


	//----- nvinfo : EIATTR_SW_WAR
	.align		4
.L_94:
        /*0058*/ 	.byte	0x04, 0x36
        /*005a*/ 	.short	(.L_96 - .L_95)
.L_95:
        /*005c*/ 	.word	0x00000008
.L_96:


//--------------------- .nv.info._Z10add_kernelPKfS0_Pfi --------------------------
	.section	.nv.info._Z10add_kernelPKfS0_Pfi,"",@"SHT_CUDA_INFO"
	.sectionflags	@""
	.align	4


	//----- nvinfo : EIATTR_CUDA_API_VERSION
	.align		4
        /*0000*/ 	.byte	0x04, 0x37
        /*0002*/ 	.short	(.L_98 - .L_97)
.L_97:
        /*0004*/ 	.word	0x00000082


	//----- nvinfo : EIATTR_KPARAM_INFO
	.align		4
.L_98:
        /*0008*/ 	.byte	0x04, 0x17
        /*000a*/ 	.short	(.L_100 - .L_99)
.L_99:
        /*000c*/ 	.word	0x00000000
        /*0010*/ 	.short	0x0003
        /*0012*/ 	.short	0x0018
        /*0014*/ 	.byte	0x00, 0xf0, 0x11, 0x00


	//----- nvinfo : EIATTR_KPARAM_INFO
	.align		4
.L_100:
        /*0018*/ 	.byte	0x04, 0x17
        /*001a*/ 	.short	(.L_102 - .L_101)
.L_101:
        /*001c*/ 	.word	0x00000000
        /*0020*/ 	.short	0x0002
        /*0022*/ 	.short	0x0010
        /*0024*/ 	.byte	0x00, 0xf5, 0x21, 0x00


	//----- nvinfo : EIATTR_KPARAM_INFO
	.align		4
.L_102:
        /*0028*/ 	.byte	0x04, 0x17
        /*002a*/ 	.short	(.L_104 - .L_103)
.L_103:
        /*002c*/ 	.word	0x00000000
        /*0030*/ 	.short	0x0001
        /*0032*/ 	.short	0x0008
        /*0034*/ 	.byte	0x00, 0xf5, 0x21, 0x00


	//----- nvinfo : EIATTR_KPARAM_INFO
	.align		4
.L_104:
        /*0038*/ 	.byte	0x04, 0x17
        /*003a*/ 	.short	(.L_106 - .L_105)
.L_105:
        /*003c*/ 	.word	0x00000000
        /*0040*/ 	.short	0x0000
        /*0042*/ 	.short	0x0000
        /*0044*/ 	.byte	0x00, 0xf5, 0x21, 0x00


	//----- nvinfo : EIATTR_SPARSE_MMA_MASK
	.align		4
.L_106:
        /*0048*/ 	.byte	0x03, 0x50
        /*004a*/ 	.short	0x0000


	//----- nvinfo : EIATTR_MAXREG_COUNT
	.align		4
        /*004c*/ 	.byte	0x03, 0x1b
        /*004e*/ 	.short	0x00ff


	//----- nvinfo : EIATTR_MERCURY_ISA_VERSION
	.align		4
        /*0050*/ 	.byte	0x03, 0x5f
        /*0052*/ 	.short	0x0101


	//----- nvinfo : EIATTR_VRC_CTA_INIT_COUNT
	.align		4
        /*0054*/ 	.byte	0x02, 0x4a
	.zero		1
	.zero		1


	//----- nvinfo : EIATTR_EXIT_INSTR_OFFSETS
	.align		4
        /*0058*/ 	.byte	0x04, 0x1c
        /*005a*/ 	.short	(.L_108 - .L_107)


	//   ....[0]....
.L_107:
        /*005c*/ 	.word	0x00000070


	//   ....[1]....
        /*0060*/ 	.word	0x00000130


	//----- nvinfo : EIATTR_CBANK_PARAM_SIZE
	.align		4
.L_108:
        /*0064*/ 	.byte	0x03, 0x19
        /*0066*/ 	.short	0x001c


	//----- nvinfo : EIATTR_PARAM_CBANK
	.align		4
        /*0068*/ 	.byte	0x04, 0x0a
        /*006a*/ 	.short	(.L_110 - .L_109)
	.align		4
.L_109:
        /*006c*/ 	.word	index@(.nv.constant0._Z10add_kernelPKfS0_Pfi)
        /*0070*/ 	.short	0x0380
        /*0072*/ 	.short	0x001c


	//----- nvinfo : EIATTR_SW_WAR
	.align		4
.L_110:
        /*0074*/ 	.byte	0x04, 0x36
        /*0076*/ 	.short	(.L_112 - .L_111)
.L_111:
        /*0078*/ 	.word	0x00000008
.L_112:


//--------------------- .nv.info._Z19weighted_sum_kernelPKfS0_Pfiiii --------------------------
	.section	.nv.info._Z19weighted_sum_kernelPKfS0_Pfiiii,"",@"SHT_CUDA_INFO"
	.sectionflags	@""
	.align	4


	//----- nvinfo : EIATTR_CUDA_API_VERSION
	.align		4
        /*0000*/ 	.byte	0x04, 0x37
        /*0002*/ 	.short	(.L_114 - .L_113)
.L_113:
        /*0004*/ 	.word	0x00000082


	//----- nvinfo : EIATTR_KPARAM_INFO
	.align		4
.L_114:
        /*0008*/ 	.byte	0x04, 0x17
        /*000a*/ 	.short	(.L_116 - .L_115)
.L_115:
        /*000c*/ 	.word	0x00000000
        /*0010*/ 	.short	0x0006
        /*0012*/ 	.short	0x0024
        /*0014*/ 	.byte	0x00, 0xf0, 0x11, 0x00


	//----- nvinfo : EIATTR_KPARAM_INFO
	.align		4
.L_116:
        /*0018*/ 	.byte	0x04, 0x17
        /*001a*/ 	.short	(.L_118 - .L_117)
.L_117:
        /*001c*/ 	.word	0x00000000
        /*0020*/ 	.short	0x0005
        /*0022*/ 	.short	0x0020
        /*0024*/ 	.byte	0x00, 0xf0, 0x11, 0x00


	//----- nvinfo : EIATTR_KPARAM_INFO
	.align		4
.L_118:
        /*0028*/ 	.byte	0x04, 0x17
        /*002a*/ 	.short	(.L_120 - .L_119)
.L_119:
        /*002c*/ 	.word	0x00000000
        /*0030*/ 	.short	0x0004
        /*0032*/ 	.short	0x001c
        /*0034*/ 	.byte	0x00, 0xf0, 0x11, 0x00


	//----- nvinfo : EIATTR_KPARAM_INFO
	.align		4
.L_120:
        /*0038*/ 	.byte	0x04, 0x17
        /*003a*/ 	.short	(.L_122 - .L_121)
.L_121:
        /*003c*/ 	.word	0x00000000
        /*0040*/ 	.short	0x0003
        /*0042*/ 	.short	0x0018
        /*0044*/ 	.byte	0x00, 0xf0, 0x11, 0x00


	//----- nvinfo : EIATTR_KPARAM_INFO
	.align		4
.L_122:
        /*0048*/ 	.byte	0x04, 0x17
        /*004a*/ 	.short	(.L_124 - .L_123)
.L_123:
        /*004c*/ 	.word	0x00000000
        /*0050*/ 	.short	0x0002
        /*0052*/ 	.short	0x0010
        /*0054*/ 	.byte	0x00, 0xf5, 0x21, 0x00


	//----- nvinfo : EIATTR_KPARAM_INFO
	.align		4
.L_124:
        /*0058*/ 	.byte	0x04, 0x17
        /*005a*/ 	.short	(.L_126 - .L_125)
.L_125:
        /*005c*/ 	.word	0x00000000
        /*0060*/ 	.short	0x0001
        /*0062*/ 	.short	0x0008
        /*0064*/ 	.byte	0x00, 0xf5, 0x21, 0x00


	//----- nvinfo : EIATTR_KPARAM_INFO
	.align		4
.L_126:
        /*0068*/ 	.byte	0x04, 0x17
        /*006a*/ 	.short	(.L_128 - .L_127)
.L_127:
        /*006c*/ 	.word	0x00000000
        /*0070*/ 	.short	0x0000
        /*0072*/ 	.short	0x0000
        /*0074*/ 	.byte	0x00, 0xf5, 0x21, 0x00


	//----- nvinfo : EIATTR_SPARSE_MMA_MASK
	.align		4
.L_128:
        /*0078*/ 	.byte	0x03, 0x50
        /*007a*/ 	.short	0x0000


	//----- nvinfo : EIATTR_MAXREG_COUNT
	.align		4
        /*007c*/ 	.byte	0x03, 0x1b
        /*007e*/ 	.short	0x00ff


	//----- nvinfo : EIATTR_MERCURY_ISA_VERSION
	.align		4
        /*0080*/ 	.byte	0x03, 0x5f
        /*0082*/ 	.short	0x0101


	//----- nvinfo : EIATTR_VRC_CTA_INIT_COUNT
	.align		4
        /*0084*/ 	.byte	0x02, 0x4a
	.zero		1
	.zero		1


	//----- nvinfo : EIATTR_EXIT_INSTR_OFFSETS
	.align		4
        /*0088*/ 	.byte	0x04, 0x1c
        /*008a*/ 	.short	(.L_130 - .L_129)


	//   ....[0]....
.L_129:
        /*008c*/ 	.word	0x000000b0


	//   ....[1]....
        /*0090*/ 	.word	0x00000bc0


	//----- nvinfo : EIATTR_CBANK_PARAM_SIZE
	.align		4
.L_130:
        /*0094*/ 	.byte	0x03, 0x19
        /*0096*/ 	.short	0x0028


	//----- nvinfo : EIATTR_PARAM_CBANK
	.align		4
        /*0098*/ 	.byte	0x04, 0x0a
        /*009a*/ 	.short	(.L_132 - .L_131)
	.align		4
.L_131:
        /*009c*/ 	.word	index@(.nv.constant0._Z19weighted_sum_kernelPKfS0_Pfiiii)
        /*00a0*/ 	.short	0x0380
        /*00a2*/ 	.short	0x0028


	//----- nvinfo : EIATTR_SW_WAR
	.align		4
.L_132:
        /*00a4*/ 	.byte	0x04, 0x36
        /*00a6*/ 	.short	(.L_134 - .L_133)
.L_133:
        /*00a8*/ 	.word	0x00000008
.L_134:


//--------------------- .nv.info._Z14softmax_kernelPfiii --------------------------
	.section	.nv.info._Z14softmax_kernelPfiii,"",@"SHT_CUDA_INFO"
	.sectionflags	@""
	.align	4


	//----- nvinfo : EIATTR_CUDA_API_VERSION
	.align		4
        /*0000*/ 	.byte	0x04, 0x37
        /*0002*/ 	.short	(.L_136 - .L_135)
.L_135:
        /*0004*/ 	.word	0x00000082


	//----- nvinfo : EIATTR_KPARAM_INFO
	.align		4
.L_136:
        /*0008*/ 	.byte	0x04, 0x17
        /*000a*/ 	.short	(.L_138 - .L_137)
.L_137:
        /*000c*/ 	.word	0x00000000
        /*0010*/ 	.short	0x0003
        /*0012*/ 	.short	0x0010
        /*0014*/ 	.byte	0x00, 0xf0, 0x11, 0x00


	//----- nvinfo : EIATTR_KPARAM_INFO
	.align		4
.L_138:
        /*0018*/ 	.byte	0x04, 0x17
        /*001a*/ 	.short	(.L_140 - .L_139)
.L_139:
        /*001c*/ 	.word	0x00000000
        /*0020*/ 	.short	0x0002
        /*0022*/ 	.short	0x000c
        /*0024*/ 	.byte	0x00, 0xf0, 0x11, 0x00


	//----- nvinfo : EIATTR_KPARAM_INFO
	.align		4
.L_140:
        /*0028*/ 	.byte	0x04, 0x17
        /*002a*/ 	.short	(.L_142 - .L_141)
.L_141:
        /*002c*/ 	.word	0x00000000
        /*0030*/ 	.short	0x0001
        /*0032*/ 	.short	0x0008
        /*0034*/ 	.byte	0x00, 0xf0, 0x11, 0x00


	//----- nvinfo : EIATTR_KPARAM_INFO
	.align		4
.L_142:
        /*0038*/ 	.byte	0x04, 0x17
        /*003a*/ 	.short	(.L_144 - .L_143)
.L_143:
        /*003c*/ 	.word	0x00000000
        /*0040*/ 	.short	0x0000
        /*0042*/ 	.short	0x0000
        /*0044*/ 	.byte	0x00, 0xf5, 0x21, 0x00


	//----- nvinfo : EIATTR_SPARSE_MMA_MASK
	.align		4
.L_144:
        /*0048*/ 	.byte	0x03, 0x50
        /*004a*/ 	.short	0x0000


	//----- nvinfo : EIATTR_MAXREG_COUNT
	.align		4
        /*004c*/ 	.byte	0x03, 0x1b
        /*004e*/ 	.short	0x00ff


	//----- nvinfo : EIATTR_NUM_BARRIERS
	.align		4
        /*0050*/ 	.byte	0x02, 0x4c
        /*0052*/ 	.byte	0x01
	.zero		1


	//----- nvinfo : EIATTR_MERCURY_ISA_VERSION
	.align		4
        /*0054*/ 	.byte	0x03, 0x5f
        /*0056*/ 	.short	0x0101


	//----- nvinfo : EIATTR_VRC_CTA_INIT_COUNT
	.align		4
        /*0058*/ 	.byte	0x02, 0x4a
	.zero		1
	.zero		1


	//----- nvinfo : EIATTR_EXIT_INSTR_OFFSETS
	.align		4
        /*005c*/ 	.byte	0x04, 0x1c
        /*005e*/ 	.short	(.L_146 - .L_145)


	//   ....[0]....
.L_145:
        /*0060*/ 	.word	0x000007d0


	//   ....[1]....
        /*0064*/ 	.word	0x000009a0


	//----- nvinfo : EIATTR_CRS_STACK_SIZE
	.align		4
.L_146:
        /*0068*/ 	.byte	0x04, 0x1e
        /*006a*/ 	.short	(.L_148 - .L_147)
.L_147:
        /*006c*/ 	.word	0x00000000


	//----- nvinfo : EIATTR_CBANK_PARAM_SIZE
	.align		4
.L_148:
        /*0070*/ 	.byte	0x03, 0x19
        /*0072*/ 	.short	0x0014


	//----- nvinfo : EIATTR_PARAM_CBANK
	.align		4
        /*0074*/ 	.byte	0x04, 0x0a
        /*0076*/ 	.short	(.L_150 - .L_149)
	.align		4
.L_149:
        /*0078*/ 	.word	index@(.nv.constant0._Z14softmax_kernelPfiii)
        /*007c*/ 	.short	0x0380
        /*007e*/ 	.short	0x0014


	//----- nvinfo : EIATTR_SW_WAR
	.align		4
.L_150:
        /*0080*/ 	.byte	0x04, 0x36
        /*0082*/ 	.short	(.L_152 - .L_151)
.L_151:
        /*0084*/ 	.word	0x00000008
.L_152:


//--------------------- .nv.info._Z21compute_scores_kernelPKfS0_Pfiiii --------------------------
	.section	.nv.info._Z21compute_scores_kernelPKfS0_Pfiiii,"",@"SHT_CUDA_INFO"
	.sectionflags	@""
	.align	4


	//----- nvinfo : EIATTR_CUDA_API_VERSION
	.align		4
        /*0000*/ 	.byte	0x04, 0x37
        /*0002*/ 	.short	(.L_154 - .L_153)
.L_153:
        /*0004*/ 	.word	0x00000082


	//----- nvinfo : EIATTR_KPARAM_INFO
	.align		4
.L_154:
        /*0008*/ 	.byte	0x04, 0x17
        /*000a*/ 	.short	(.L_156 - .L_155)
.L_155:
        /*000c*/ 	.word	0x00000000
        /*0010*/ 	.short	0x0006
        /*0012*/ 	.short	0x0024
        /*0014*/ 	.byte	0x00, 0xf0, 0x11, 0x00


	//----- nvinfo : EIATTR_KPARAM_INFO
	.align		4
.L_156:
        /*0018*/ 	.byte	0x04, 0x17
        /*001a*/ 	.short	(.L_158 - .L_157)
.L_157:
        /*001c*/ 	.word	0x00000000
        /*0020*/ 	.short	0x0005
        /*0022*/ 	.short	0x0020
        /*0024*/ 	.byte	0x00, 0xf0, 0x11, 0x00


	//----- nvinfo : EIATTR_KPARAM_INFO
	.align		4
.L_158:
        /*0028*/ 	.byte	0x04, 0x17
        /*002a*/ 	.short	(.L_160 - .L_159)
.L_159:
        /*002c*/ 	.word	0x00000000
        /*0030*/ 	.short	0x0004
        /*0032*/ 	.short	0x001c
        /*0034*/ 	.byte	0x00, 0xf0, 0x11, 0x00


	//----- nvinfo : EIATTR_KPARAM_INFO
	.align		4
.L_160:
        /*0038*/ 	.byte	0x04, 0x17
        /*003a*/ 	.short	(.L_162 - .L_161)
.L_161:
        /*003c*/ 	.word	0x00000000
        /*0040*/ 	.short	0x0003
        /*0042*/ 	.short	0x0018
        /*0044*/ 	.byte	0x00, 0xf0, 0x11, 0x00


	//----- nvinfo : EIATTR_KPARAM_INFO
	.align		4
.L_162:
        /*0048*/ 	.byte	0x04, 0x17
        /*004a*/ 	.short	(.L_164 - .L_163)
.L_163:
        /*004c*/ 	.word	0x00000000
        /*0050*/ 	.short	0x0002
        /*0052*/ 	.short	0x0010
        /*0054*/ 	.byte	0x00, 0xf5, 0x21, 0x00


	//----- nvinfo : EIATTR_KPARAM_INFO
	.align		4
.L_164:
        /*0058*/ 	.byte	0x04, 0x17
        /*005a*/ 	.short	(.L_166 - .L_165)
.L_165:
        /*005c*/ 	.word	0x00000000
        /*0060*/ 	.short	0x0001
        /*0062*/ 	.short	0x0008
        /*0064*/ 	.byte	0x00, 0xf5, 0x21, 0x00


	//----- nvinfo : EIATTR_KPARAM_INFO
	.align		4
.L_166:
        /*0068*/ 	.byte	0x04, 0x17
        /*006a*/ 	.short	(.L_168 - .L_167)
.L_167:
        /*006c*/ 	.word	0x00000000
        /*0070*/ 	.short	0x0000
        /*0072*/ 	.short	0x0000
        /*0074*/ 	.byte	0x00, 0xf5, 0x21, 0x00


	//----- nvinfo : EIATTR_SPARSE_MMA_MASK
	.align		4
.L_168:
        /*0078*/ 	.byte	0x03, 0x50
        /*007a*/ 	.short	0x0000


	//----- nvinfo : EIATTR_MAXREG_COUNT
	.align		4
        /*007c*/ 	.byte	0x03, 0x1b
        /*007e*/ 	.short	0x00ff


	//----- nvinfo : EIATTR_NUM_BARRIERS
	.align		4
        /*0080*/ 	.byte	0x02, 0x4c
        /*0082*/ 	.byte	0x01
	.zero		1


	//----- nvinfo : EIATTR_MERCURY_ISA_VERSION
	.align		4
        /*0084*/ 	.byte	0x03, 0x5f
        /*0086*/ 	.short	0x0101


	//----- nvinfo : EIATTR_VRC_CTA_INIT_COUNT
	.align		4
        /*0088*/ 	.byte	0x02, 0x4a
	.zero		1
	.zero		1


	//----- nvinfo : EIATTR_EXIT_INSTR_OFFSETS
	.align		4
        /*008c*/ 	.byte	0x04, 0x1c
        /*008e*/ 	.short	(.L_170 - .L_169)


	//   ....[0]....
.L_169:
        /*0090*/ 	.word	0x00000f20


	//   ....[1]....
        /*0094*/ 	.word	0x00000f90


	//----- nvinfo : EIATTR_CRS_STACK_SIZE
	.align		4
.L_170:
        /*0098*/ 	.byte	0x04, 0x1e
        /*009a*/ 	.short	(.L_172 - .L_171)
.L_171:
        /*009c*/ 	.word	0x00000000


	//----- nvinfo : EIATTR_CBANK_PARAM_SIZE
	.align		4
.L_172:
        /*00a0*/ 	.byte	0x03, 0x19
        /*00a2*/ 	.short	0x0028


	//----- nvinfo : EIATTR_PARAM_CBANK
	.align		4
        /*00a4*/ 	.byte	0x04, 0x0a
        /*00a6*/ 	.short	(.L_174 - .L_173)
	.align		4
.L_173:
        /*00a8*/ 	.word	index@(.nv.constant0._Z21compute_scores_kernelPKfS0_Pfiiii)
        /*00ac*/ 	.short	0x0380
        /*00ae*/ 	.short	0x0028


	//----- nvinfo : EIATTR_SW_WAR
	.align		4
.L_174:
        /*00b0*/ 	.byte	0x04, 0x36
        /*00b2*/ 	.short	(.L_176 - .L_175)
.L_175:
        /*00b4*/ 	.word	0x00000008
.L_176:


//--------------------- .nv.info._Z13matmul_kernelPKfS0_Pfiii --------------------------
	.section	.nv.info._Z13matmul_kernelPKfS0_Pfiii,"",@"SHT_CUDA_INFO"
	.sectionflags	@""
	.align	4


	//----- nvinfo : EIATTR_CUDA_API_VERSION
	.align		4
        /*0000*/ 	.byte	0x04, 0x37
        /*0002*/ 	.short	(.L_178 - .L_177)
.L_177:
        /*0004*/ 	.word	0x00000082


	//----- nvinfo : EIATTR_KPARAM_INFO
	.align		4
.L_178:
        /*0008*/ 	.byte	0x04, 0x17
        /*000a*/ 	.short	(.L_180 - .L_179)
.L_179:
        /*000c*/ 	.word	0x00000000
        /*0010*/ 	.short	0x0005
        /*0012*/ 	.short	0x0020
        /*0014*/ 	.byte	0x00, 0xf0, 0x11, 0x00


	//----- nvinfo : EIATTR_KPARAM_INFO
	.align		4
.L_180:
        /*0018*/ 	.byte	0x04, 0x17
        /*001a*/ 	.short	(.L_182 - .L_181)
.L_181:
        /*001c*/ 	.word	0x00000000
        /*0020*/ 	.short	0x0004
        /*0022*/ 	.short	0x001c
        /*0024*/ 	.byte	0x00, 0xf0, 0x11, 0x00


	//----- nvinfo : EIATTR_KPARAM_INFO
	.align		4
.L_182:
        /*0028*/ 	.byte	0x04, 0x17
        /*002a*/ 	.short	(.L_184 - .L_183)
.L_183:
        /*002c*/ 	.word	0x00000000
        /*0030*/ 	.short	0x0003
        /*0032*/ 	.short	0x0018
        /*0034*/ 	.byte	0x00, 0xf0, 0x11, 0x00


	//----- nvinfo : EIATTR_KPARAM_INFO
	.align		4
.L_184:
        /*0038*/ 	.byte	0x04, 0x17
        /*003a*/ 	.short	(.L_186 - .L_185)
.L_185:
        /*003c*/ 	.word	0x00000000
        /*0040*/ 	.short	0x0002
        /*0042*/ 	.short	0x0010
        /*0044*/ 	.byte	0x00, 0xf5, 0x21, 0x00


	//----- nvinfo : EIATTR_KPARAM_INFO
	.align		4
.L_186:
        /*0048*/ 	.byte	0x04, 0x17
        /*004a*/ 	.short	(.L_188 - .L_187)
.L_187:
        /*004c*/ 	.word	0x00000000
        /*0050*/ 	.short	0x0001
        /*0052*/ 	.short	0x0008
        /*0054*/ 	.byte	0x00, 0xf5, 0x21, 0x00


	//----- nvinfo : EIATTR_KPARAM_INFO
	.align		4
.L_188:
        /*0058*/ 	.byte	0x04, 0x17
        /*005a*/ 	.short	(.L_190 - .L_189)
.L_189:
        /*005c*/ 	.word	0x00000000
        /*0060*/ 	.short	0x0000
        /*0062*/ 	.short	0x0000
        /*0064*/ 	.byte	0x00, 0xf5, 0x21, 0x00


	//----- nvinfo : EIATTR_SPARSE_MMA_MASK
	.align		4
.L_190:
        /*0068*/ 	.byte	0x03, 0x50
        /*006a*/ 	.short	0x0000


	//----- nvinfo : EIATTR_MAXREG_COUNT
	.align		4
        /*006c*/ 	.byte	0x03, 0x1b
        /*006e*/ 	.short	0x00ff


	//----- nvinfo : EIATTR_NUM_BARRIERS
	.align		4
        /*0070*/ 	.byte	0x02, 0x4c
        /*0072*/ 	.byte	0x01
	.zero		1


	//----- nvinfo : EIATTR_MERCURY_ISA_VERSION
	.align		4
        /*0074*/ 	.byte	0x03, 0x5f
        /*0076*/ 	.short	0x0101


	//----- nvinfo : EIATTR_VRC_CTA_INIT_COUNT
	.align		4
        /*0078*/ 	.byte	0x02, 0x4a
	.zero		1
	.zero		1


	//----- nvinfo : EIATTR_EXIT_INSTR_OFFSETS
	.align		4
        /*007c*/ 	.byte	0x04, 0x1c
        /*007e*/ 	.short	(.L_192 - .L_191)


	//   ....[0]....
.L_191:
        /*0080*/ 	.word	0x000005e0


	//   ....[1]....
        /*0084*/ 	.word	0x00000630


	//----- nvinfo : EIATTR_CBANK_PARAM_SIZE
	.align		4
.L_192:
        /*0088*/ 	.byte	0x03, 0x19
        /*008a*/ 	.short	0x0024


	//----- nvinfo : EIATTR_PARAM_CBANK
	.align		4
        /*008c*/ 	.byte	0x04, 0x0a
        /*008e*/ 	.short	(.L_194 - .L_193)
	.align		4
.L_193:
        /*0090*/ 	.word	index@(.nv.constant0._Z13matmul_kernelPKfS0_Pfiii)
        /*0094*/ 	.short	0x0380
        /*0096*/ 	.short	0x0024


	//----- nvinfo : EIATTR_SW_WAR
	.align		4
.L_194:
        /*0098*/ 	.byte	0x04, 0x36
        /*009a*/ 	.short	(.L_196 - .L_195)
.L_195:
        /*009c*/ 	.word	0x00000008
.L_196:


//--------------------- .nv.info._Z26positional_encoding_kernelPfii --------------------------
	.section	.nv.info._Z26positional_encoding_kernelPfii,"",@"SHT_CUDA_INFO"
	.sectionflags	@""
	.align	4


	//----- nvinfo : EIATTR_CUDA_API_VERSION
	.align		4
        /*0000*/ 	.byte	0x04, 0x37
        /*0002*/ 	.short	(.L_198 - .L_197)
.L_197:
        /*0004*/ 	.word	0x00000082


	//----- nvinfo : EIATTR_KPARAM_INFO
	.align		4
.L_198:
        /*0008*/ 	.byte	0x04, 0x17
        /*000a*/ 	.short	(.L_200 - .L_199)
.L_199:
        /*000c*/ 	.word	0x00000000
        /*0010*/ 	.short	0x0002
        /*0012*/ 	.short	0x000c
        /*0014*/ 	.byte	0x00, 0xf0, 0x11, 0x00


	//----- nvinfo : EIATTR_KPARAM_INFO
	.align		4
.L_200:
        /*0018*/ 	.byte	0x04, 0x17
        /*001a*/ 	.short	(.L_202 - .L_201)
.L_201:
        /*001c*/ 	.word	0x00000000
        /*0020*/ 	.short	0x0001
        /*0022*/ 	.short	0x0008
        /*0024*/ 	.byte	0x00, 0xf0, 0x11, 0x00


	//----- nvinfo : EIATTR_KPARAM_INFO
	.align		4
.L_202:
        /*0028*/ 	.byte	0x04, 0x17
        /*002a*/ 	.short	(.L_204 - .L_203)
.L_203:
        /*002c*/ 	.word	0x00000000
        /*0030*/ 	.short	0x0000
        /*0032*/ 	.short	0x0000
        /*0034*/ 	.byte	0x00, 0xf5, 0x21, 0x00


	//----- nvinfo : EIATTR_SPARSE_MMA_MASK
	.align		4
.L_204:
        /*0038*/ 	.byte	0x03, 0x50
        /*003a*/ 	.short	0x0000


	//----- nvinfo : EIATTR_MAXREG_COUNT
	.align		4
        /*003c*/ 	.byte	0x03, 0x1b
        /*003e*/ 	.short	0x00ff


	//----- nvinfo : EIATTR_MERCURY_ISA_VERSION
	.align		4
        /*0040*/ 	.byte	0x03, 0x5f
        /*0042*/ 	.short	0x0101


	//----- nvinfo : EIATTR_VRC_CTA_INIT_COUNT
	.align		4
        /*0044*/ 	.byte	0x02, 0x4a
	.zero		1
	.zero		1


	//----- nvinfo : EIATTR_EXIT_INSTR_OFFSETS
	.align		4
        /*0048*/ 	.byte	0x04, 0x1c
        /*004a*/ 	.short	(.L_206 - .L_205)


	//   ....[0]....
.L_205:
        /*004c*/ 	.word	0x00000090


	//   ....[1]....
        /*0050*/ 	.word	0x00000f00


	//----- nvinfo : EIATTR_CRS_STACK_SIZE
	.align		4
.L_206:
        /*0054*/ 	.byte	0x04, 0x1e
        /*0056*/ 	.short	(.L_208 - .L_207)
.L_207:
        /*0058*/ 	.word	0x00000000


	//----- nvinfo : EIATTR_CBANK_PARAM_SIZE
	.align		4
.L_208:
        /*005c*/ 	.byte	0x03, 0x19
        /*005e*/ 	.short	0x0010


	//----- nvinfo : EIATTR_PARAM_CBANK
	.align		4
        /*0060*/ 	.byte	0x04, 0x0a
        /*0062*/ 	.short	(.L_210 - .L_209)
	.align		4
.L_209:
        /*0064*/ 	.word	index@(.nv.constant0._Z26positional_encoding_kernelPfii)
        /*0068*/ 	.short	0x0380
        /*006a*/ 	.short	0x0010


	//----- nvinfo : EIATTR_SW_WAR
	.align		4
.L_210:
        /*006c*/ 	.byte	0x04, 0x36
        /*006e*/ 	.short	(.L_212 - .L_211)
.L_211:
        /*0070*/ 	.word	0x00000008
.L_212:


//--------------------- .nv.info._Z23embedding_lookup_kernelPKiPKfPfii --------------------------
	.section	.nv.info._Z23embedding_lookup_kernelPKiPKfPfii,"",@"SHT_CUDA_INFO"
	.sectionflags	@""
	.align	4


	//----- nvinfo : EIATTR_CUDA_API_VERSION
	.align		4
        /*0000*/ 	.byte	0x04, 0x37
        /*0002*/ 	.short	(.L_214 - .L_213)
.L_213:
        /*0004*/ 	.word	0x00000082


	//----- nvinfo : EIATTR_KPARAM_INFO
	.align		4
.L_214:
        /*0008*/ 	.byte	0x04, 0x17
        /*000a*/ 	.short	(.L_216 - .L_215)
.L_215:
        /*000c*/ 	.word	0x00000000
        /*0010*/ 	.short	0x0004
        /*0012*/ 	.short	0x001c
        /*0014*/ 	.byte	0x00, 0xf0, 0x11, 0x00


	//----- nvinfo : EIATTR_KPARAM_INFO
	.align		4
.L_216:
        /*0018*/ 	.byte	0x04, 0x17
        /*001a*/ 	.short	(.L_218 - .L_217)
.L_217:
        /*001c*/ 	.word	0x00000000
        /*0020*/ 	.short	0x0003
        /*0022*/ 	.short	0x0018
        /*0024*/ 	.byte	0x00, 0xf0, 0x11, 0x00


	//----- nvinfo : EIATTR_KPARAM_INFO
	.align		4
.L_218:
        /*0028*/ 	.byte	0x04, 0x17
        /*002a*/ 	.short	(.L_220 - .L_219)
.L_219:
        /*002c*/ 	.word	0x00000000
        /*0030*/ 	.short	0x0002
        /*0032*/ 	.short	0x0010
        /*0034*/ 	.byte	0x00, 0xf5, 0x21, 0x00


	//----- nvinfo : EIATTR_KPARAM_INFO
	.align		4
.L_220:
        /*0038*/ 	.byte	0x04, 0x17
        /*003a*/ 	.short	(.L_222 - .L_221)
.L_221:
        /*003c*/ 	.word	0x00000000
        /*0040*/ 	.short	0x0001
        /*0042*/ 	.short	0x0008
        /*0044*/ 	.byte	0x00, 0xf5, 0x21, 0x00


	//----- nvinfo : EIATTR_KPARAM_INFO
	.align		4
.L_222:
        /*0048*/ 	.byte	0x04, 0x17
        /*004a*/ 	.short	(.L_224 - .L_223)
.L_223:
        /*004c*/ 	.word	0x00000000
        /*0050*/ 	.short	0x0000
        /*0052*/ 	.short	0x0000
        /*0054*/ 	.byte	0x00, 0xf5, 0x21, 0x00


	//----- nvinfo : EIATTR_SPARSE_MMA_MASK
	.align		4
.L_224:
        /*0058*/ 	.byte	0x03, 0x50
        /*005a*/ 	.short	0x0000


	//----- nvinfo : EIATTR_MAXREG_COUNT
	.align		4
        /*005c*/ 	.byte	0x03, 0x1b
        /*005e*/ 	.short	0x00ff


	//----- nvinfo : EIATTR_MERCURY_ISA_VERSION
	.align		4
        /*0060*/ 	.byte	0x03, 0x5f
        /*0062*/ 	.short	0x0101


	//----- nvinfo : EIATTR_VRC_CTA_INIT_COUNT
	.align		4
        /*0064*/ 	.byte	0x02, 0x4a
	.zero		1
	.zero		1


	//----- nvinfo : EIATTR_EXIT_INSTR_OFFSETS
	.align		4
        /*0068*/ 	.byte	0x04, 0x1c
        /*006a*/ 	.short	(.L_226 - .L_225)


	//   ....[0]....
.L_225:
        /*006c*/ 	.word	0x00000070


	//   ....[1]....
        /*0070*/ 	.word	0x000000a0


	//   ....[2]....
        /*0074*/ 	.word	0x00000610


	//   ....[3]....
        /*0078*/ 	.word	0x000008d0


	//   ....[4]....
        /*007c*/ 	.word	0x00000aa0


	//   ....[5]....
        /*0080*/ 	.word	0x00000b50


	//   ....[6]....
        /*0084*/ 	.word	0x00000ba0


	//----- nvinfo : EIATTR_CRS_STACK_SIZE
	.align		4
.L_226:
        /*0088*/ 	.byte	0x04, 0x1e
        /*008a*/ 	.short	(.L_228 - .L_227)
.L_227:
        /*008c*/ 	.word	0x00000000


	//----- nvinfo : EIATTR_CBANK_PARAM_SIZE
	.align		4
.L_228:
        /*0090*/ 	.byte	0x03, 0x19
        /*0092*/ 	.short	0x0020


	//----- nvinfo : EIATTR_PARAM_CBANK
	.align		4
        /*0094*/ 	.byte	0x04, 0x0a
        /*0096*/ 	.short	(.L_230 - .L_229)
	.align		4
.L_229:
        /*0098*/ 	.word	index@(.nv.constant0._Z23embedding_lookup_kernelPKiPKfPfii)
        /*009c*/ 	.short	0x0380
        /*009e*/ 	.short	0x0020


	//----- nvinfo : EIATTR_SW_WAR
	.align		4
.L_230:
        /*00a0*/ 	.byte	0x04, 0x36
        /*00a2*/ 	.short	(.L_232 - .L_231)
.L_231:
        /*00a4*/ 	.word	0x00000008
.L_232:


//--------------------- .nv.callgraph             --------------------------
	.section	.nv.callgraph,"",@"SHT_CUDA_CALLGRAPH"
	.align	4
	.sectionentsize	8
	.align		4
        /*0000*/ 	.word	0x00000000
	.align		4
        /*0004*/ 	.word	0xffffffff
	.align		4
        /*0008*/ 	.word	0x00000000
	.align		4
        /*000c*/ 	.word	0xfffffffe
	.align		4
        /*0010*/ 	.word	0x00000000
	.align		4
        /*0014*/ 	.word	0xfffffffd
	.align		4
        /*0018*/ 	.word	0x00000000
	.align		4
        /*001c*/ 	.word	0xfffffffc


//--------------------- .nv.constant4             --------------------------
	.section	.nv.constant4,"a",@progbits
	.align	8
	.align		8
.nv.constant4:
        /*0000*/ 	.dword	__cudart_i2opi_f


//--------------------- .text._Z17layer_norm_kernelPKfPfiif --------------------------
	.section	.text._Z17layer_norm_kernelPKfPfiif,"ax",@progbits
	.align	128
        .global         _Z17layer_norm_kernelPKfPfiif
        .type           _Z17layer_norm_kernelPKfPfiif,@function
        .size           _Z17layer_norm_kernelPKfPfiif,(.L_x_127 - _Z17layer_norm_kernelPKfPfiif)
        .other          _Z17layer_norm_kernelPKfPfiif,@"STO_CUDA_ENTRY STV_DEFAULT"
_Z17layer_norm_kernelPKfPfiif:
.text._Z17layer_norm_kernelPKfPfiif:
[----:B------:R-:W-:Y:S08]  /*0000*/  LDC R1, c[0x0][0x37c] ;  /* 0x0000df00ff017b82 */ /* 0x000ff00000000800 */
[----:B------:R-:W0:Y:S08]  /*0010*/  S2UR UR6, SR_CTAID.X ;  /* 0x00000000000679c3 */ /* 0x000e300000002500 */
[----:B------:R-:W0:Y:S02]  /*0020*/  LDC R0, c[0x0][0x390] ;  /* 0x0000e400ff007b82 */ /* 0x000e240000000800 */
[----:B0-----:R-:W-:-:S13]  /*0030*/  ISETP.LE.AND P0, PT, R0, UR6, PT ;  /* 0x0000000600007c0c */ /* 0x001fda000bf03270 */
[----:B------:R-:W-:Y:S05]  /*0040*/  @P0 EXIT ;  /* 0x000000000000094d */ /* 0x000fea0003800000 */
[----:B------:R-:W0:Y:S01]  /*0050*/  S2R R2, SR_TID.X ;  /* 0x0000000000027919 */ /* 0x000e220000002100 */
[----:B------:R-:W0:Y:S01]  /*0060*/  LDC R11, c[0x0][0x394] ;  /* 0x0000e500ff0b7b82 */ /* 0x000e220000000800 */
[----:B------:R-:W1:Y:S01]  /*0070*/  LDCU.64 UR8, c[0x0][0x358] ;  /* 0x00006b00ff0877ac */ /* 0x000e620008000a00 */
[----:B------:R-:W-:Y:S01]  /*0080*/  BSSY.RECONVERGENT B0, `(.L_x_0) ;  /* 0x000000f000007945 */ /* 0x000fe20003800200 */
[----:B------:R-:W-:Y:S01]  /*0090*/  IMAD.MOV.U32 R3, RZ, RZ, RZ ;  /* 0x000000ffff037224 */ /* 0x000fe200078e00ff */
[----:B0-----:R-:W-:-:S13]  /*00a0*/  ISETP.GE.AND P0, PT, R2, R11, PT ;  /* 0x0000000b0200720c */ /* 0x001fda0003f06270 */
[----:B-1----:R-:W-:Y:S05]  /*00b0*/  @P0 BRA `(.L_x_1) ;  /* 0x00000000002c0947 */ /* 0x002fea0003800000 */
[----:B------:R-:W0:Y:S01]  /*00c0*/  LDC R9, c[0x0][0x360] ;  /* 0x0000d800ff097b82 */ /* 0x000e220000000800 */
[----:B------:R-:W-:Y:S02]  /*00d0*/  IMAD.MOV.U32 R3, RZ, RZ, RZ ;  /* 0x000000ffff037224 */ /* 0x000fe400078e00ff */
[----:B------:R-:W-:-:S05]  /*00e0*/  IMAD.MOV.U32 R0, RZ, RZ, R2 ;  /* 0x000000ffff007224 */ /* 0x000fca00078e0002 */
[----:B------:R-:W1:Y:S02]  /*00f0*/  LDC.64 R6, c[0x0][0x380] ;  /* 0x0000e000ff067b82 */ /* 0x000e640000000a00 */
.L_x_2:
[----:B------:R-:W-:-:S04]  /*0100*/  IMAD R5, R11, UR6, R0 ;  /* 0x000000060b057c24 */ /* 0x000fc8000f8e0200 */
[----:B-1----:R-:W-:-:S06]  /*0110*/  IMAD.WIDE R4, R5, 0x4, R6 ;  /* 0x0000000405047825 */ /* 0x002fcc00078e0206 */
[----:B------:R-:W2:Y:S01]  /*0120*/  LDG.E R4, desc[UR8][R4.64] ;  /* 0x0000000804047981 */ /* 0x000ea2000c1e1900 */
[----:B0-----:R-:W-:-:S05]  /*0130*/  IMAD.IADD R0, R9, 0x1, R0 ;  /* 0x0000000109007824 */ /* 0x001fca00078e0200 */
[----:B------:R-:W-:Y:S01]  /*0140*/  ISETP.GE.AND P0, PT, R0, R11, PT ;  /* 0x0000000b0000720c */ /* 0x000fe20003f06270 */
[----:B--2---:R-:W-:-:S12]  /*0150*/  FADD R3, R4, R3 ;  /* 0x0000000304037221 */ /* 0x004fd80000000000 */
[----:B------:R-:W-:Y:S05]  /*0160*/  @!P0 BRA `(.L_x_2) ;  /* 0xfffffffc00e48947 */ /* 0x000fea000383ffff */
.L_x_1:
[----:B------:R-:W-:Y:S05]  /*0170*/  BSYNC.RECONVERGENT B0 ;  /* 0x0000000000007941 */ /* 0x000fea0003800200 */
.L_x_0:
[----:B------:R-:W0:Y:S01]  /*0180*/  S2UR UR5, SR_CgaCtaId ;  /* 0x00000000000579c3 */ /* 0x000e220000008800 */
[----:B------:R-:W-:Y:S01]  /*0190*/  UMOV UR4, 0x400 ;  /* 0x0000040000047882 */ /* 0x000fe20000000000 */
[----:B------:R-:W1:Y:S02]  /*01a0*/  LDCU UR7, c[0x0][0x360] ;  /* 0x00006c00ff0777ac */ /* 0x000e640008000800 */
[----:B-1----:R-:W-:Y:S02]  /*01b0*/  UISETP.GE.U32.AND UP0, UPT, UR7, 0x2, UPT ;  /* 0x000000020700788c */ /* 0x002fe4000bf06070 */
[----:B0-----:R-:W-:-:S06]  /*01c0*/  ULEA UR4, UR5, UR4, 0x18 ;  /* 0x0000000405047291 */ /* 0x001fcc000f8ec0ff */
[----:B------:R-:W-:-:S05]  /*01d0*/  LEA R4, R2, UR4, 0x2 ;  /* 0x0000000402047c11 */ /* 0x000fca000f8e10ff */
[----:B------:R0:W-:Y:S01]  /*01e0*/  STS [R4], R3 ;  /* 0x0000000304007388 */ /* 0x0001e20000000800 */
[----:B------:R-:W-:Y:S06]  /*01f0*/  BAR.SYNC.DEFER_BLOCKING 0x0 ;  /* 0x0000000000007b1d */ /* 0x000fec0000010000 */
[----:B------:R-:W-:Y:S05]  /*0200*/  BRA.U !UP0, `(.L_x_3) ;  /* 0x0000000108307547 */ /* 0x000fea000b800000 */
[----:B------:R-:W-:-:S07]  /*0210*/  IMAD.U32 R0, RZ, RZ, UR7 ;  /* 0x00000007ff007e24 */ /* 0x000fce000f8e00ff */
.L_x_4:
[----:B------:R-:W-:-:S04]  /*0220*/  SHF.R.U32.HI R7, RZ, 0x1, R0 ;  /* 0x00000001ff077819 */ /* 0x000fc80000011600 */
[----:B------:R-:W-:-:S13]  /*0230*/  ISETP.GE.U32.AND P0, PT, R2, R7, PT ;  /* 0x000000070200720c */ /* 0x000fda0003f06070 */
[----:B0-----:R-:W-:Y:S01]  /*0240*/  @!P0 LEA R3, R7, R4, 0x2 ;  /* 0x0000000407038211 */ /* 0x001fe200078e10ff */
[----:B------:R-:W-:Y:S05]  /*0250*/  @!P0 LDS R6, [R4] ;  /* 0x0000000004068984 */ /* 0x000fea0000000800 */
[----:B------:R-:W0:Y:S02]  /*0260*/  @!P0 LDS R3, [R3] ;  /* 0x0000000003038984 */ /* 0x000e240000000800 */
[----:B0-----:R-:W-:-:S05]  /*0270*/  @!P0 FADD R5, R3, R6 ;  /* 0x0000000603058221 */ /* 0x001fca0000000000 */
[----:B------:R1:W-:Y:S01]  /*0280*/  @!P0 STS [R4], R5 ;  /* 0x0000000504008388 */ /* 0x0003e20000000800 */
[----:B------:R-:W-:Y:S01]  /*0290*/  BAR.SYNC.DEFER_BLOCKING 0x0 ;  /* 0x0000000000007b1d */ /* 0x000fe20000010000 */
[----:B------:R-:W-:Y:S01]  /*02a0*/  ISETP.GT.U32.AND P0, PT, R0, 0x3, PT ;  /* 0x000000030000780c */ /* 0x000fe20003f04070 */
[----:B------:R-:W-:-:S12]  /*02b0*/  IMAD.MOV.U32 R0, RZ, RZ, R7 ;  /* 0x000000ffff007224 */ /* 0x000fd800078e0007 */
[----:B-1----:R-:W-:Y:S05]  /*02c0*/  @P0 BRA `(.L_x_4) ;  /* 0xfffffffc00d40947 */ /* 0x002fea000383ffff */
.L_x_3:
[----:B------:R-:W1:Y:S01]  /*02d0*/  S2UR UR5, SR_CgaCtaId ;  /* 0x00000000000579c3 */ /* 0x000e620000008800 */
[----:B------:R-:W-:Y:S02]  /*02e0*/  UMOV UR4, 0x400 ;  /* 0x0000040000047882 */ /* 0x000fe40000000000 */
[----:B-1----:R-:W-:Y:S01]  /*02f0*/  ULEA UR4, UR5, UR4, 0x18 ;  /* 0x0000000405047291 */ /* 0x002fe2000f8ec0ff */
[----:B------:R-:W0:Y:S08]  /*0300*/  LDCU UR5, c[0x0][0x394] ;  /* 0x00007280ff0577ac */ /* 0x000e300008000800 */
[----:B------:R-:W1:Y:S01]  /*0310*/  LDS R0, [UR4] ;  /* 0x00000004ff007984 */ /* 0x000e620008000800 */
[----:B0-----:R-:W-:-:S02]  /*0320*/  I2FP.F32.S32 R3, UR5 ;  /* 0x0000000500037c45 */ /* 0x001fc40008201400 */
[----:B------:R-:W-:Y:S02]  /*0330*/  ISETP.GE.AND P2, PT, R2, UR5, PT ;  /* 0x0000000502007c0c */ /* 0x000fe4000bf46270 */
[----:B------:R-:W0:Y:S02]  /*0340*/  MUFU.RCP R6, R3 ;  /* 0x0000000300067308 */ /* 0x000e240000001000 */
[----:B0-----:R-:W-:-:S04]  /*0350*/  FFMA R5, -R3, R6, 1 ;  /* 0x3f80000003057423 */ /* 0x001fc80000000106 */
[----:B------:R-:W-:Y:S02]  /*0360*/  FFMA R5, R6, R5, R6 ;  /* 0x0000000506057223 */ /* 0x000fe40000000006 */
[----:B-1----:R-:W0:Y:S02]  /*0370*/  FCHK P0, R0, R3 ;  /* 0x0000000300007302 */ /* 0x002e240000000000 */
[----:B------:R-:W-:-:S04]  /*0380*/  FFMA R6, R0, R5, RZ ;  /* 0x0000000500067223 */ /* 0x000fc800000000ff */
[----:B------:R-:W-:-:S04]  /*0390*/  FFMA R7, -R3, R6, R0 ;  /* 0x0000000603077223 */ /* 0x000fc80000000100 */
[----:B------:R-:W-:Y:S01]  /*03a0*/  FFMA R5, R5, R7, R6 ;  /* 0x0000000705057223 */ /* 0x000fe20000000006 */
[----:B0-----:R-:W-:Y:S06]  /*03b0*/  @!P0 BRA `(.L_x_5) ;  /* 0x00000000000c8947 */ /* 0x001fec0003800000 */
[----:B------:R-:W-:-:S07]  /*03c0*/  MOV R6, 0x3e0 ;  /* 0x000003e000067802 */ /* 0x000fce0000000f00 */
[----:B------:R-:W-:Y:S05]  /*03d0*/  CALL.REL.NOINC `($__internal_0_$__cuda_sm3x_div_rn_noftz_f32_slowpath) ;  /* 0x0000000400207944 */ /* 0x000fea0003c00000 */
[----:B------:R-:W-:-:S07]  /*03e0*/  IMAD.MOV.U32 R5, RZ, RZ, R0 ;  /* 0x000000ffff057224 */ /* 0x000fce00078e0000 */
.L_x_5:
[----:B------:R-:W-:Y:S01]  /*03f0*/  BAR.SYNC.DEFER_BLOCKING 0x0 ;  /* 0x0000000000007b1d */ /* 0x000fe20000010000 */
[----:B------:R-:W-:-:S05]  /*0400*/  IMAD.MOV.U32 R11, RZ, RZ, RZ ;  /* 0x000000ffff0b7224 */ /* 0x000fca00078e00ff */
[----:B------:R-:W-:Y:S04]  /*0410*/  BSSY.RECONVERGENT B0, `(.L_x_6) ;  /* 0x000000e000007945 */ /* 0x000fe80003800200 */
[----:B------:R-:W-:Y:S05]  /*0420*/  @P2 BRA `(.L_x_7) ;  /* 0x0000000000302947 */ /* 0x000fea0003800000 */
[----:B------:R-:W0:Y:S01]  /*0430*/  LDC R13, c[0x0][0x394] ;  /* 0x0000e500ff0d7b82 */ /* 0x000e220000000800 */
[----:B------:R-:W-:Y:S01]  /*0440*/  IMAD.MOV.U32 R11, RZ, RZ, RZ ;  /* 0x000000ffff0b7224 */ /* 0x000fe200078e00ff */
[----:B------:R-:W-:-:S06]  /*0450*/  MOV R0, R2 ;  /* 0x0000000200007202 */ /* 0x000fcc0000000f00 */
[----:B------:R-:W1:Y:S02]  /*0460*/  LDC.64 R8, c[0x0][0x380] ;  /* 0x0000e000ff087b82 */ /* 0x000e640000000a00 */
.L_x_8:
[----:B0-----:R-:W-:-:S04]  /*0470*/  IMAD R7, R13, UR6, R0 ;  /* 0x000000060d077c24 */ /* 0x001fc8000f8e0200 */
[----:B-1----:R-:W-:-:S06]  /*0480*/  IMAD.WIDE R6, R7, 0x4, R8 ;  /* 0x0000000407067825 */ /* 0x002fcc00078e0208 */
[----:B------:R-:W2:Y:S01]  /*0490*/  LDG.E R6, desc[UR8][R6.64] ;  /* 0x0000000806067981 */ /* 0x000ea2000c1e1900 */
[----:B------:R-:W-:-:S05]  /*04a0*/  VIADD R0, R0, UR7 ;  /* 0x0000000700007c36 */ /* 0x000fca0008000000 */
[----:B------:R-:W-:Y:S01]  /*04b0*/  ISETP.GE.AND P0, PT, R0, R13, PT ;  /* 0x0000000d0000720c */ /* 0x000fe20003f06270 */
[----:B--2---:R-:W-:-:S04]  /*04c0*/  FADD R10, R6, -R5 ;  /* 0x80000005060a7221 */ /* 0x004fc80000000000 */
[----:B------:R-:W-:-:S08]  /*04d0*/  FFMA R11, R10, R10, R11 ;  /* 0x0000000a0a0b7223 */ /* 0x000fd0000000000b */
[----:B------:R-:W-:Y:S05]  /*04e0*/  @!P0 BRA `(.L_x_8) ;  /* 0xfffffffc00e08947 */ /* 0x000fea000383ffff */
.L_x_7:
[----:B------:R-:W-:Y:S05]  /*04f0*/  BSYNC.RECONVERGENT B0 ;  /* 0x0000000000007941 */ /* 0x000fea0003800200 */
.L_x_6:
[----:B------:R0:W-:Y:S01]  /*0500*/  STS [R4], R11 ;  /* 0x0000000b04007388 */ /* 0x0001e20000000800 */
[----:B------:R-:W-:Y:S01]  /*0510*/  UISETP.GE.U32.AND UP0, UPT, UR7, 0x2, UPT ;  /* 0x000000020700788c */ /* 0x000fe2000bf06070 */
[----:B------:R-:W-:Y:S08]  /*0520*/  BAR.SYNC.DEFER_BLOCKING 0x0 ;  /* 0x0000000000007b1d */ /* 0x000ff00000010000 */
[----:B0-----:R-:W-:Y:S05]  /*0530*/  BRA.U !UP0, `(.L_x_9) ;  /* 0x0000000108307547 */ /* 0x001fea000b800000 */
[----:B------:R-:W-:-:S07]  /*0540*/  IMAD.U32 R0, RZ, RZ, UR7 ;  /* 0x00000007ff007e24 */ /* 0x000fce000f8e00ff */
.L_x_10:
[----:B------:R-:W-:-:S04]  /*0550*/  SHF.R.U32.HI R9, RZ, 0x1, R0 ;  /* 0x00000001ff097819 */ /* 0x000fc80000011600 */
[----:B------:R-:W-:-:S13]  /*0560*/  ISETP.GE.U32.AND P0, PT, R2, R9, PT ;  /* 0x000000090200720c */ /* 0x000fda0003f06070 */
[----:B------:R-:W-:Y:S01]  /*0570*/  @!P0 IMAD R6, R9, 0x4, R4 ;  /* 0x0000000409068824 */ /* 0x000fe200078e0204 */
[----:B------:R-:W-:Y:S05]  /*0580*/  @!P0 LDS R7, [R4] ;  /* 0x0000000004078984 */ /* 0x000fea0000000800 */
[----:B------:R-:W0:Y:S02]  /*0590*/  @!P0 LDS R6, [R6] ;  /* 0x0000000006068984 */ /* 0x000e240000000800 */
[----:B0-----:R-:W-:-:S05]  /*05a0*/  @!P0 FADD R7, R6, R7 ;  /* 0x0000000706078221 */ /* 0x001fca0000000000 */
[----:B------:R0:W-:Y:S01]  /*05b0*/  @!P0 STS [R4], R7 ;  /* 0x0000000704008388 */ /* 0x0001e20000000800 */
[----:B------:R-:W-:Y:S01]  /*05c0*/  BAR.SYNC.DEFER_BLOCKING 0x0 ;  /* 0x0000000000007b1d */ /* 0x000fe20000010000 */
[----:B------:R-:W-:Y:S01]  /*05d0*/  ISETP.GT.U32.AND P0, PT, R0, 0x3, PT ;  /* 0x000000030000780c */ /* 0x000fe20003f04070 */
[----:B------:R-:W-:-:S12]  /*05e0*/  IMAD.MOV.U32 R0, RZ, RZ, R9 ;  /* 0x000000ffff007224 */ /* 0x000fd800078e0009 */
[----:B0-----:R-:W-:Y:S05]  /*05f0*/  @P0 BRA `(.L_x_10) ;  /* 0xfffffffc00d40947 */ /* 0x001fea000383ffff */
.L_x_9:
[----:B------:R-:W0:Y:S01]  /*0600*/  S2UR UR5, SR_CgaCtaId ;  /* 0x00000000000579c3 */ /* 0x000e220000008800 */
[----:B------:R-:W-:Y:S01]  /*0610*/  UMOV UR4, 0x400 ;  /* 0x0000040000047882 */ /* 0x000fe20000000000 */
[----:B------:R-:W1:Y:S02]  /*0620*/  MUFU.RCP R0, R3 ;  /* 0x0000000300007308 */ /* 0x000e640000001000 */
[----:B-1----:R-:W-:-:S04]  /*0630*/  FFMA R7, -R3, R0, 1 ;  /* 0x3f80000003077423 */ /* 0x002fc80000000100 */
[----:B------:R-:W-:Y:S01]  /*0640*/  FFMA R0, R0, R7, R0 ;  /* 0x0000000700007223 */ /* 0x000fe20000000000 */
[----:B0-----:R-:W-:-:S09]  /*0650*/  ULEA UR4, UR5, UR4, 0x18 ;  /* 0x0000000405047291 */ /* 0x001fd2000f8ec0ff */
[----:B------:R-:W0:Y:S02]  /*0660*/  LDS R4, [UR4] ;  /* 0x00000004ff047984 */ /* 0x000e240008000800 */
[----:B------:R-:W1:Y:S02]  /*0670*/  LDCU UR4, c[0x0][0x394] ;  /* 0x00007280ff0477ac */ /* 0x000e640008000800 */
[----:B-1----:R-:W-:Y:S01]  /*0680*/  ISETP.GE.AND P2, PT, R2, UR4, PT ;  /* 0x0000000402007c0c */ /* 0x002fe2000bf46270 */
[----:B0-----:R-:W0:Y:S01]  /*0690*/  FCHK P0, R4, R3 ;  /* 0x0000000304007302 */ /* 0x001e220000000000 */
[----:B------:R-:W-:-:S04]  /*06a0*/  FFMA R7, R0, R4, RZ ;  /* 0x0000000400077223 */ /* 0x000fc800000000ff */
[----:B------:R-:W-:-:S04]  /*06b0*/  FFMA R6, -R3, R7, R4 ;  /* 0x0000000703067223 */ /* 0x000fc80000000104 */
[----:B------:R-:W-:Y:S01]  /*06c0*/  FFMA R0, R0, R6, R7 ;  /* 0x0000000600007223 */ /* 0x000fe20000000007 */
[----:B0-----:R-:W-:Y:S06]  /*06d0*/  @!P0 BRA `(.L_x_11) ;  /* 0x00000000000c8947 */ /* 0x001fec0003800000 */
[----:B------:R-:W-:Y:S02]  /*06e0*/  MOV R0, R4 ;  /* 0x0000000400007202 */ /* 0x000fe40000000f00 */
[----:B------:R-:W-:-:S07]  /*06f0*/  MOV R6, 0x710 ;  /* 0x0000071000067802 */ /* 0x000fce0000000f00 */
[----:B------:R-:W-:Y:S05]  /*0700*/  CALL.REL.NOINC `($__internal_0_$__cuda_sm3x_div_rn_noftz_f32_slowpath) ;  /* 0x0000000000547944 */ /* 0x000fea0003c00000 */
.L_x_11:
[----:B------:R-:W0:Y:S02]  /*0710*/  LDCU UR4, c[0x0][0x398] ;  /* 0x00007300ff0477ac */ /* 0x000e240008000800 */
[----:B0-----:R-:W-:Y:S01]  /*0720*/  FADD R0, R0, UR4 ;  /* 0x0000000400007e21 */ /* 0x001fe20008000000 */
[----:B------:R-:W-:Y:S06]  /*0730*/  @P2 EXIT ;  /* 0x000000000000294d */ /* 0x000fec0003800000 */
[C---:B------:R-:W-:Y:S01]  /*0740*/  FSETP.GEU.AND P0, PT, |R0|.reuse, 1.175494350822287508e-38, PT ;  /* 0x008000000000780b */ /* 0x040fe20003f0e200 */
[----:B------:R-:W0:Y:S08]  /*0750*/  LDC R17, c[0x0][0x394] ;  /* 0x0000e500ff117b82 */ /* 0x000e300000000800 */
[----:B------:R-:W1:Y:S04]  /*0760*/  LDC.64 R12, c[0x0][0x380] ;  /* 0x0000e000ff0c7b82 */ /* 0x000e680000000a00 */
[----:B------:R-:W-:-:S04]  /*0770*/  @!P0 FMUL R0, R0, 16777216 ;  /* 0x4b80000000008820 */ /* 0x000fc80000400000 */
[----:B------:R-:W2:Y:S01]  /*0780*/  LDC.64 R10, c[0x0][0x388] ;  /* 0x0000e200ff0a7b82 */ /* 0x000ea20000000a00 */
[----:B------:R-:W3:Y:S02]  /*0790*/  MUFU.RSQ R3, R0 ;  /* 0x0000000000037308 */ /* 0x000ee40000001400 */
[----:B---3--:R-:W-:-:S07]  /*07a0*/  @!P0 FMUL R3, R3, 4096 ;  /* 0x4580000003038820 */ /* 0x008fce0000400000 */
.L_x_12:
[----:B0--3--:R-:W-:-:S04]  /*07b0*/  IMAD R9, R17, UR6, R2 ;  /* 0x0000000611097c24 */ /* 0x009fc8000f8e0202 */
[----:B-1----:R-:W-:-:S06]  /*07c0*/  IMAD.WIDE R6, R9, 0x4, R12 ;  /* 0x0000000409067825 */ /* 0x002fcc00078e020c */
[----:B------:R-:W3:Y:S01]  /*07d0*/  LDG.E R6, desc[UR8][R6.64] ;  /* 0x0000000806067981 */ /* 0x000ee2000c1e1900 */
[----:B--2---:R-:W-:-:S04]  /*07e0*/  IMAD.WIDE R8, R9, 0x4, R10 ;  /* 0x0000000409087825 */ /* 0x004fc800078e020a */
[----:B------:R-:W-:-:S05]  /*07f0*/  VIADD R2, R2, UR7 ;  /* 0x0000000702027c36 */ /* 0x000fca0008000000 */
[----:B------:R-:W-:Y:S01]  /*0800*/  ISETP.GE.AND P0, PT, R2, R17, PT ;  /* 0x000000110200720c */ /* 0x000fe20003f06270 */
[----:B---3--:R-:W-:-:S04]  /*0810*/  FADD R0, R6, -R5 ;  /* 0x8000000506007221 */ /* 0x008fc80000000000 */
[----:B------:R-:W-:-:S05]  /*0820*/  FMUL R15, R3, R0 ;  /* 0x00000000030f7220 */ /* 0x000fca0000400000 */
[----:B------:R3:W-:Y:S03]  /*0830*/  STG.E desc[UR8][R8.64], R15 ;  /* 0x0000000f08007986 */ /* 0x0007e6000c101908 */
[----:B------:R-:W-:Y:S05]  /*0840*/  @!P0 BRA `(.L_x_12) ;  /* 0xfffffffc00d88947 */ /* 0x000fea000383ffff */
[----:B------:R-:W-:Y:S05]  /*0850*/  EXIT ;  /* 0x000000000000794d */ /* 0x000fea0003800000 */
        .weak           $__internal_0_$__cuda_sm3x_div_rn_noftz_f32_slowpath
        .type           $__internal_0_$__cuda_sm3x_div_rn_noftz_f32_slowpath,@function
        .size           $__internal_0_$__cuda_sm3x_div_rn_noftz_f32_slowpath,(.L_x_127 - $__internal_0_$__cuda_sm3x_div_rn_noftz_f32_slowpath)
$__internal_0_$__cuda_sm3x_div_rn_noftz_f32_slowpath:
[--C-:B------:R-:W-:Y:S02]  /*0860*/  SHF.R.U32.HI R8, RZ, 0x17, R3.reuse ;  /* 0x00000017ff087819 */ /* 0x100fe40000011603 */
[----:B------:R-:W-:Y:S02]  /*0870*/  SHF.R.U32.HI R7, RZ, 0x17, R0 ;  /* 0x00000017ff077819 */ /* 0x000fe40000011600 */
[----:B------:R-:W-:Y:S02]  /*0880*/  LOP3.LUT R14, R8, 0xff, RZ, 0xc0, !PT ;  /* 0x000000ff080e7812 */ /* 0x000fe400078ec0ff */
[----:B------:R-:W-:Y:S01]  /*0890*/  LOP3.LUT R12, R7, 0xff, RZ, 0xc0, !PT ;  /* 0x000000ff070c7812 */ /* 0x000fe200078ec0ff */
[----:B------:R-:W-:Y:S02]  /*08a0*/  IMAD.MOV.U32 R7, RZ, RZ, R3 ;  /* 0x000000ffff077224 */ /* 0x000fe400078e0003 */
[----:B------:R-:W-:Y:S02]  /*08b0*/  VIADD R10, R14, 0xffffffff ;  /* 0xffffffff0e0a7836 */ /* 0x000fe40000000000 */
[----:B------:R-:W-:-:S03]  /*08c0*/  VIADD R9, R12, 0xffffffff ;  /* 0xffffffff0c097836 */ /* 0x000fc60000000000 */
[----:B------:R-:W-:-:S04]  /*08d0*/  ISETP.GT.U32.AND P0, PT, R10, 0xfd, PT ;  /* 0x000000fd0a00780c */ /* 0x000fc80003f04070 */
[----:B------:R-:W-:-:S13]  /*08e0*/  ISETP.GT.U32.OR P0, PT, R9, 0xfd, P0 ;  /* 0x000000fd0900780c */ /* 0x000fda0000704470 */
[----:B------:R-:W-:Y:S01]  /*08f0*/  @!P0 MOV R8, RZ ;  /* 0x000000ff00088202 */ /* 0x000fe20000000f00 */
[----:B------:R-:W-:Y:S06]  /*0900*/  @!P0 BRA `(.L_x_13) ;  /* 0x00000000005c8947 */ /* 0x000fec0003800000 */
[----:B------:R-:W-:Y:S02]  /*0910*/  FSETP.GTU.FTZ.AND P0, PT, |R0|, +INF , PT ;  /* 0x7f8000000000780b */ /* 0x000fe40003f1c200 */
[----:B------:R-:W-:-:S04]  /*0920*/  FSETP.GTU.FTZ.AND P1, PT, |R3|, +INF , PT ;  /* 0x7f8000000300780b */ /* 0x000fc80003f3c200 */
[----:B------:R-:W-:-:S13]  /*0930*/  PLOP3.LUT P0, PT, P0, P1, PT, 0xf8, 0x8f ;  /* 0x00000000008f781c */ /* 0x000fda0000703f70 */
[----:B------:R-:W-:Y:S05]  /*0940*/  @P0 BRA `(.L_x_14) ;  /* 0x0000000400440947 */ /* 0x000fea0003800000 */
[----:B------:R-:W-:-:S13]  /*0950*/  LOP3.LUT P0, RZ, R7, 0x7fffffff, R0, 0xc8, !PT ;  /* 0x7fffffff07ff7812 */ /* 0x000fda000780c800 */
[----:B------:R-:W-:Y:S05]  /*0960*/  @!P0 BRA `(.L_x_15) ;  /* 0x0000000400348947 */ /* 0x000fea0003800000 */
[C---:B------:R-:W-:Y:S02]  /*0970*/  FSETP.NEU.FTZ.AND P3, PT, |R0|.reuse, +INF , PT ;  /* 0x7f8000000000780b */ /* 0x040fe40003f7d200 */
[----:B------:R-:W-:Y:S02]  /*0980*/  FSETP.NEU.FTZ.AND P1, PT, |R3|, +INF , PT ;  /* 0x7f8000000300780b */ /* 0x000fe40003f3d200 */
[----:B------:R-:W-:-:S11]  /*0990*/  FSETP.NEU.FTZ.AND P0, PT, |R0|, +INF , PT ;  /* 0x7f8000000000780b */ /* 0x000fd60003f1d200 */
[----:B------:R-:W-:Y:S05]  /*09a0*/  @!P1 BRA !P3, `(.L_x_15) ;  /* 0x0000000400249947 */ /* 0x000fea0005800000 */
[----:B------:R-:W-:-:S04]  /*09b0*/  LOP3.LUT P3, RZ, R0, 0x7fffffff, RZ, 0xc0, !PT ;  /* 0x7fffffff00ff7812 */ /* 0x000fc8000786c0ff */
[----:B------:R-:W-:-:S13]  /*09c0*/  PLOP3.LUT P1, PT, P1, P3, PT, 0x2f, 0xf2 ;  /* 0x0000000000f2781c */ /* 0x000fda0000f26577 */
[----:B------:R-:W-:Y:S05]  /*09d0*/  @P1 BRA `(.L_x_16) ;  /* 0x0000000400101947 */ /* 0x000fea0003800000 */
[----:B------:R-:W-:-:S04]  /*09e0*/  LOP3.LUT P1, RZ, R7, 0x7fffffff, RZ, 0xc0, !PT ;  /* 0x7fffffff07ff7812 */ /* 0x000fc8000782c0ff */
[----:B------:R-:W-:-:S13]  /*09f0*/  PLOP3.LUT P0, PT, P0, P1, PT, 0x2f, 0xf2 ;  /* 0x0000000000f2781c */ /* 0x000fda0000702577 */
[----:B------:R-:W-:Y:S05]  /*0a00*/  @P0 BRA `(.L_x_17) ;  /* 0x0000000000f80947 */ /* 0x000fea0003800000 */
[----:B------:R-:W-:Y:S02]  /*0a10*/  ISETP.GE.AND P0, PT, R9, RZ, PT ;  /* 0x000000ff0900720c */ /* 0x000fe40003f06270 */
[----:B------:R-:W-:-:S11]  /*0a20*/  ISETP.GE.AND P1, PT, R10, RZ, PT ;  /* 0x000000ff0a00720c */ /* 0x000fd60003f26270 */
[----:B------:R-:W-:Y:S02]  /*0a30*/  @P0 IMAD.MOV.U32 R8, RZ, RZ, RZ ;  /* 0x000000ffff080224 */ /* 0x000fe400078e00ff */
[----:B------:R-:W-:Y:S01]  /*0a40*/  @!P0 FFMA R0, R0, 1.84467440737095516160e+19, RZ ;  /* 0x5f80000000008823 */ /* 0x000fe200000000ff */
[----:B------:R-:W-:Y:S02]  /*0a50*/  @!P0 IMAD.MOV.U32 R8, RZ, RZ, -0x40 ;  /* 0xffffffc0ff088424 */ /* 0x000fe400078e00ff */
[----:B------:R-:W-:Y:S02]  /*0a60*/  @!P1 FFMA R7, R3, 1.84467440737095516160e+19, RZ ;  /* 0x5f80000003079823 */ /* 0x000fe400000000ff */
[----:B------:R-:W-:-:S07]  /*0a70*/  @!P1 VIADD R8, R8, 0x40 ;  /* 0x0000004008089836 */ /* 0x000fce0000000000 */
.L_x_13:
[----:B------:R-:W-:-:S05]  /*0a80*/  LEA R10, R14, 0xc0800000, 0x17 ;  /* 0xc08000000e0a7811 */ /* 0x000fca00078eb8ff */
[----:B------:R-:W-:Y:S01]  /*0a90*/  IMAD.IADD R10, R7, 0x1, -R10 ;  /* 0x00000001070a7824 */ /* 0x000fe200078e0a0a */
[----:B------:R-:W-:-:S03]  /*0aa0*/  IADD3 R7, PT, PT, R12, -0x7f, RZ ;  /* 0xffffff810c077810 */ /* 0x000fc60007ffe0ff */
[----:B------:R-:W0:Y:S01]  /*0ab0*/  MUFU.RCP R9, R10 ;  /* 0x0000000a00097308 */ /* 0x000e220000001000 */
[----:B------:R-:W-:Y:S01]  /*0ac0*/  FADD.FTZ R11, -R10, -RZ ;  /* 0x800000ff0a0b7221 */ /* 0x000fe20000010100 */
[----:B------:R-:W-:-:S03]  /*0ad0*/  IMAD R0, R7, -0x800000, R0 ;  /* 0xff80000007007824 */ /* 0x000fc600078e0200 */
[----:B0-----:R-:W-:-:S04]  /*0ae0*/  FFMA R12, R9, R11, 1 ;  /* 0x3f800000090c7423 */ /* 0x001fc8000000000b */
[----:B------:R-:W-:-:S04]  /*0af0*/  FFMA R16, R9, R12, R9 ;  /* 0x0000000c09107223 */ /* 0x000fc80000000009 */
[----:B------:R-:W-:-:S04]  /*0b00*/  FFMA R9, R0, R16, RZ ;  /* 0x0000001000097223 */ /* 0x000fc800000000ff */
[----:B------:R-:W-:-:S04]  /*0b10*/  FFMA R12, R11, R9, R0 ;  /* 0x000000090b0c7223 */ /* 0x000fc80000000000 */
[----:B------:R-:W-:Y:S01]  /*0b20*/  FFMA R13, R16, R12, R9 ;  /* 0x0000000c100d7223 */ /* 0x000fe20000000009 */
[----:B------:R-:W-:-:S03]  /*0b30*/  IADD3 R9, PT, PT, R7, 0x7f, -R14 ;  /* 0x0000007f07097810 */ /* 0x000fc60007ffe80e */
[----:B------:R-:W-:Y:S02]  /*0b40*/  FFMA R12, R11, R13, R0 ;  /* 0x0000000d0b0c7223 */ /* 0x000fe40000000000 */
[----:B------:R-:W-:Y:S02]  /*0b50*/  IMAD.IADD R9, R9, 0x1, R8 ;  /* 0x0000000109097824 */ /* 0x000fe400078e0208 */
[----:B------:R-:W-:-:S05]  /*0b60*/  FFMA R0, R16, R12, R13 ;  /* 0x0000000c10007223 */ /* 0x000fca000000000d */
[----:B------:R-:W-:-:S04]  /*0b70*/  SHF.R.U32.HI R7, RZ, 0x17, R0 ;  /* 0x00000017ff077819 */ /* 0x000fc80000011600 */
[----:B------:R-:W-:-:S05]  /*0b80*/  LOP3.LUT R7, R7, 0xff, RZ, 0xc0, !PT ;  /* 0x000000ff07077812 */ /* 0x000fca00078ec0ff */
[----:B------:R-:W-:-:S04]  /*0b90*/  IMAD.IADD R11, R7, 0x1, R9 ;  /* 0x00000001070b7824 */ /* 0x000fc800078e0209 */
[----:B------:R-:W-:-:S05]  /*0ba0*/  VIADD R7, R11, 0xffffffff ;  /* 0xffffffff0b077836 */ /* 0x000fca0000000000 */
[----:B------:R-:W-:-:S13]  /*0bb0*/  ISETP.GE.U32.AND P0, PT, R7, 0xfe, PT ;  /* 0x000000fe0700780c */ /* 0x000fda0003f06070 */
[----:B------:R-:W-:Y:S05]  /*0bc0*/  @!P0 BRA `(.L_x_18) ;  /* 0x0000000000808947 */ /* 0x000fea0003800000 */
[----:B------:R-:W-:-:S13]  /*0bd0*/  ISETP.GT.AND P0, PT, R11, 0xfe, PT ;  /* 0x000000fe0b00780c */ /* 0x000fda0003f04270 */
[----:B------:R-:W-:Y:S05]  /*0be0*/  @P0 BRA `(.L_x_19) ;  /* 0x00000000006c0947 */ /* 0x000fea0003800000 */
[----:B------:R-:W-:-:S13]  /*0bf0*/  ISETP.GE.AND P0, PT, R11, 0x1, PT ;  /* 0x000000010b00780c */ /* 0x000fda0003f06270 */
[----:B------:R-:W-:Y:S05]  /*0c00*/  @P0 BRA `(.L_x_20) ;  /* 0x0000000000980947 */ /* 0x000fea0003800000 */
[----:B------:R-:W-:Y:S02]  /*0c10*/  ISETP.GE.AND P0, PT, R11, -0x18, PT ;  /* 0xffffffe80b00780c */ /* 0x000fe40003f06270 */
[----:B------:R-:W-:-:S11]  /*0c20*/  LOP3.LUT R0, R0, 0x80000000, RZ, 0xc0, !PT ;  /* 0x8000000000007812 */ /* 0x000fd600078ec0ff */
[----:B------:R-:W-:Y:S05]  /*0c30*/  @!P0 BRA `(.L_x_20) ;  /* 0x00000000008c8947 */ /* 0x000fea0003800000 */
[CCC-:B------:R-:W-:Y:S01]  /*0c40*/  FFMA.RZ R7, R16.reuse, R12.reuse, R13.reuse ;  /* 0x0000000c10077223 */ /* 0x1c0fe2000000c00d */
[C---:B------:R-:W-:Y:S02]  /*0c50*/  VIADD R10, R11.reuse, 0x20 ;  /* 0x000000200b0a7836 */ /* 0x040fe40000000000 */
[CCC-:B------:R-:W-:Y:S01]  /*0c60*/  FFMA.RM R8, R16.reuse, R12.reuse, R13.reuse ;  /* 0x0000000c10087223 */ /* 0x1c0fe2000000400d */
[----:B------:R-:W-:Y:S02]  /*0c70*/  ISETP.NE.AND P3, PT, R11, RZ, PT ;  /* 0x000000ff0b00720c */ /* 0x000fe40003f65270 */
[----:B------:R-:W-:Y:S01]  /*0c80*/  LOP3.LUT R9, R7, 0x7fffff, RZ, 0xc0, !PT ;  /* 0x007fffff07097812 */ /* 0x000fe200078ec0ff */
[----:B------:R-:W-:Y:S01]  /*0c90*/  FFMA.RP R7, R16, R12, R13 ;  /* 0x0000000c10077223 */ /* 0x000fe2000000800d */
[----:B------:R-:W-:Y:S02]  /*0ca0*/  ISETP.NE.AND P1, PT, R11, RZ, PT ;  /* 0x000000ff0b00720c */ /* 0x000fe40003f25270 */
[----:B------:R-:W-:-:S02]  /*0cb0*/  LOP3.LUT R9, R9, 0x800000, RZ, 0xfc, !PT ;  /* 0x0080000009097812 */ /* 0x000fc400078efcff */
[----:B------:R-:W-:Y:S02]  /*0cc0*/  IADD3 R11, PT, PT, -R11, RZ, RZ ;  /* 0x000000ff0b0b7210 */ /* 0x000fe40007ffe1ff */
[----:B------:R-:W-:Y:S02]  /*0cd0*/  SHF.L.U32 R10, R9, R10, RZ ;  /* 0x0000000a090a7219 */ /* 0x000fe400000006ff */
[----:B------:R-:W-:Y:S02]  /*0ce0*/  FSETP.NEU.FTZ.AND P0, PT, R7, R8, PT ;  /* 0x000000080700720b */ /* 0x000fe40003f1d000 */
[----:B------:R-:W-:Y:S02]  /*0cf0*/  SEL R8, R11, RZ, P3 ;  /* 0x000000ff0b087207 */ /* 0x000fe40001800000 */
[----:B------:R-:W-:Y:S02]  /*0d00*/  ISETP.NE.AND P1, PT, R10, RZ, P1 ;  /* 0x000000ff0a00720c */ /* 0x000fe40000f25270 */
[----:B------:R-:W-:-:S02]  /*0d10*/  SHF.R.U32.HI R8, RZ, R8, R9 ;  /* 0x00000008ff087219 */ /* 0x000fc40000011609 */
[----:B------:R-:W-:Y:S02]  /*0d20*/  PLOP3.LUT P0, PT, P0, P1, PT, 0xf8, 0x8f ;  /* 0x00000000008f781c */ /* 0x000fe40000703f70 */
[----:B------:R-:W-:Y:S02]  /*0d30*/  SHF.R.U32.HI R10, RZ, 0x1, R8 ;  /* 0x00000001ff0a7819 */ /* 0x000fe40000011608 */
[----:B------:R-:W-:-:S04]  /*0d40*/  SEL R7, RZ, 0x1, !P0 ;  /* 0x00000001ff077807 */ /* 0x000fc80004000000 */
[----:B------:R-:W-:-:S04]  /*0d50*/  LOP3.LUT R7, R7, 0x1, R10, 0xf8, !PT ;  /* 0x0000000107077812 */ /* 0x000fc800078ef80a */
[----:B------:R-:W-:-:S05]  /*0d60*/  LOP3.LUT R7, R7, R8, RZ, 0xc0, !PT ;  /* 0x0000000807077212 */ /* 0x000fca00078ec0ff */
[----:B------:R-:W-:-:S05]  /*0d70*/  IMAD.IADD R7, R10, 0x1, R7 ;  /* 0x000000010a077824 */ /* 0x000fca00078e0207 */
[----:B------:R-:W-:Y:S01]  /*0d80*/  LOP3.LUT R0, R7, R0, RZ, 0xfc, !PT ;  /* 0x0000000007007212 */ /* 0x000fe200078efcff */
[----:B------:R-:W-:Y:S06]  /*0d90*/  BRA `(.L_x_20) ;  /* 0x0000000000347947 */ /* 0x000fec0003800000 */
.L_x_19:
[----:B------:R-:W-:-:S04]  /*0da0*/  LOP3.LUT R0, R0, 0x80000000, RZ, 0xc0, !PT ;  /* 0x8000000000007812 */ /* 0x000fc800078ec0ff */
[----:B------:R-:W-:Y:S01]  /*0db0*/  LOP3.LUT R0, R0, 0x7f800000, RZ, 0xfc, !PT ;  /* 0x7f80000000007812 */ /* 0x000fe200078efcff */
[----:B------:R-:W-:Y:S06]  /*0dc0*/  BRA `(.L_x_20) ;  /* 0x0000000000287947 */ /* 0x000fec0003800000 */
.L_x_18:
[----:B------:R-:W-:Y:S01]  /*0dd0*/  IMAD R0, R9, 0x800000, R0 ;  /* 0x0080000009007824 */ /* 0x000fe200078e0200 */
[----:B------:R-:W-:Y:S06]  /*0de0*/  BRA `(.L_x_20) ;  /* 0x0000000000207947 */ /* 0x000fec0003800000 */
.L_x_17:
[----:B------:R-:W-:-:S04]  /*0df0*/  LOP3.LUT R0, R7, 0x80000000, R0, 0x48, !PT ;  /* 0x8000000007007812 */ /* 0x000fc800078e4800 */
[----:B------:R-:W-:Y:S01]  /*0e00*/  LOP3.LUT R0, R0, 0x7f800000, RZ, 0xfc, !PT ;  /* 0x7f80000000007812 */ /* 0x000fe200078efcff */
[----:B------:R-:W-:Y:S06]  /*0e10*/  BRA `(.L_x_20) ;  /* 0x0000000000147947 */ /* 0x000fec0003800000 */
.L_x_16:
[----:B------:R-:W-:Y:S01]  /*0e20*/  LOP3.LUT R0, R7, 0x80000000, R0, 0x48, !PT ;  /* 0x8000000007007812 */ /* 0x000fe200078e4800 */
[----:B------:R-:W-:Y:S06]  /*0e30*/  BRA `(.L_x_20) ;  /* 0x00000000000c7947 */ /* 0x000fec0003800000 */
.L_x_15:
[----:B------:R-:W0:Y:S01]  /*0e40*/  MUFU.RSQ R0, -QNAN ;  /* 0xffc0000000007908 */ /* 0x000e220000001400 */
[----:B------:R-:W-:Y:S05]  /*0e50*/  BRA `(.L_x_20) ;  /* 0x0000000000047947 */ /* 0x000fea0003800000 */
.L_x_14:
[----:B------:R-:W-:-:S07]  /*0e60*/  FADD.FTZ R0, R0, R3 ;  /* 0x0000000300007221 */ /* 0x000fce0000010000 */
.L_x_20:
[----:B------:R-:W-:-:S04]  /*0e70*/  IMAD.MOV.U32 R7, RZ, RZ, 0x0 ;  /* 0x00000000ff077424 */ /* 0x000fc800078e00ff */
[----:B0-----:R-:W-:Y:S05]  /*0e80*/  RET.REL.NODEC R6 `(_Z17layer_norm_kernelPKfPfiif) ;  /* 0xfffffff0065c7950 */ /* 0x001fea0003c3ffff */
.L_x_21:
[----:B------:R-:W-:-:S00]  /*0e90*/  BRA `(.L_x_21) ;  /* 0xfffffffc00fc7947 */ /* 0x000fc0000383ffff */
[----:B------:R-:W-:-:S00]  /*0ea0*/  NOP ;  /* 0x0000000000007918 */ /* 0x000fc00000000000 */
        /* <DEDUP_REMOVED lines=13> */
.L_x_127:


//--------------------- .text._Z11relu_kernelPfi  --------------------------
	.section	.text._Z11relu_kernelPfi,"ax",@progbits
	.align	128
        .global         _Z11relu_kernelPfi
        .type           _Z11relu_kernelPfi,@function
        .size           _Z11relu_kernelPfi,(.L_x_133 - _Z11relu_kernelPfi)
        .other          _Z11relu_kernelPfi,@"STO_CUDA_ENTRY STV_DEFAULT"
_Z11relu_kernelPfi:
.text._Z11relu_kernelPfi:
[----:B------:R-:W-:Y:S01]  /*0000*/  LDC R1, c[0x0][0x37c] ;  /* 0x0000df00ff017b82 */ /* 0x000fe20000000800 */
[----:B------:R-:W0:Y:S01]  /*0010*/  S2R R5, SR_CTAID.X ;  /* 0x0000000000057919 */ /* 0x000e220000002500 */
[----:B------:R-:W0:Y:S01]  /*0020*/  LDCU UR4, c[0x0][0x360] ;  /* 0x00006c00ff0477ac */ /* 0x000e220008000800 */
[----:B------:R-:W0:Y:S01]  /*0030*/  S2R R0, SR_TID.X ;  /* 0x0000000000007919 */ /* 0x000e220000002100 */
[----:B------:R-:W1:Y:S01]  /*0040*/  LDCU UR5, c[0x0][0x388] ;  /* 0x00007100ff0577ac */ /* 0x000e620008000800 */
[----:B0-----:R-:W-:-:S05]  /*0050*/  IMAD R5, R5, UR4, R0 ;  /* 0x0000000405057c24 */ /* 0x001fca000f8e0200 */
[----:B-1----:R-:W-:-:S13]  /*0060*/  ISETP.GE.AND P0, PT, R5, UR5, PT ;  /* 0x0000000505007c0c */ /* 0x002fda000bf06270 */
[----:B------:R-:W-:Y:S05]  /*0070*/  @P0 EXIT ;  /* 0x000000000000094d */ /* 0x000fea0003800000 */
[----:B------:R-:W0:Y:S01]  /*0080*/  LDC.64 R2, c[0x0][0x380] ;  /* 0x0000e000ff027b82 */ /* 0x000e220000000a00 */
[----:B------:R-:W1:Y:S01]  /*0090*/  LDCU.64 UR4, c[0x0][0x358] ;  /* 0x00006b00ff0477ac */ /* 0x000e620008000a00 */
[----:B0-----:R-:W-:-:S05]  /*00a0*/  IMAD.WIDE R2, R5, 0x4, R2 ;  /* 0x0000000405027825 */ /* 0x001fca00078e0202 */
[----:B-1----:R-:W2:Y:S02]  /*00b0*/  LDG.E R0, desc[UR4][R2.64] ;  /* 0x0000000402007981 */ /* 0x002ea4000c1e1900 */
[----:B--2---:R-:W-:-:S13]  /*00c0*/  FSETP.GEU.AND P0, PT, R0, RZ, PT ;  /* 0x000000ff0000720b */ /* 0x004fda0003f0e000 */
[----:B------:R-:W-:Y:S05]  /*00d0*/  @P0 EXIT ;  /* 0x000000000000094d */ /* 0x000fea0003800000 */
[----:B------:R-:W-:Y:S01]  /*00e0*/  STG.E desc[UR4][R2.64], RZ ;  /* 0x000000ff02007986 */ /* 0x000fe2000c101904 */
[----:B------:R-:W-:Y:S05]  /*00f0*/  EXIT ;  /* 0x000000000000794d */ /* 0x000fea0003800000 */
.L_x_22:
        /* <DEDUP_REMOVED lines=16> */
.L_x_133:


//--------------------- .text._Z10add_kernelPKfS0_Pfi --------------------------
	.section	.text._Z10add_kernelPKfS0_Pfi,"ax",@progbits
	.align	128
        .global         _Z10add_kernelPKfS0_Pfi
        .type           _Z10add_kernelPKfS0_Pfi,@function
        .size           _Z10add_kernelPKfS0_Pfi,(.L_x_134 - _Z10add_kernelPKfS0_Pfi)
        .other          _Z10add_kernelPKfS0_Pfi,@"STO_CUDA_ENTRY STV_DEFAULT"
_Z10add_kernelPKfS0_Pfi:
.text._Z10add_kernelPKfS0_Pfi:
        /* <DEDUP_REMOVED lines=9> */
[----:B------:R-:W1:Y:S07]  /*0090*/  LDCU.64 UR4, c[0x0][0x358] ;  /* 0x00006b00ff0477ac */ /* 0x000e6e0008000a00 */
[----:B------:R-:W2:Y:S08]  /*00a0*/  LDC.64 R4, c[0x0][0x388] ;  /* 0x0000e200ff047b82 */ /* 0x000eb00000000a00 */
[----:B------:R-:W3:Y:S01]  /*00b0*/  LDC.64 R6, c[0x0][0x390] ;  /* 0x0000e400ff067b82 */ /* 0x000ee20000000a00 */
[----:B0-----:R-:W-:-:S06]  /*00c0*/  IMAD.WIDE R2, R9, 0x4, R2 ;  /* 0x0000000409027825 */ /* 0x001fcc00078e0202 */
[----:B-1----:R-:W4:Y:S01]  /*00d0*/  LDG.E R2, desc[UR4][R2.64] ;  /* 0x0000000402027981 */ /* 0x002f22000c1e1900 */
[----:B--2---:R-:W-:-:S06]  /*00e0*/  IMAD.WIDE R4, R9, 0x4, R4 ;  /* 0x0000000409047825 */ /* 0x004fcc00078e0204 */
[----:B------:R-:W4:Y:S01]  /*00f0*/  LDG.E R5, desc[UR4][R4.64] ;  /* 0x0000000404057981 */ /* 0x000f22000c1e1900 */
[----:B---3--:R-:W-:-:S04]  /*0100*/  IMAD.WIDE R6, R9, 0x4, R6 ;  /* 0x0000000409067825 */ /* 0x008fc800078e0206 */
[----:B----4-:R-:W-:-:S05]  /*0110*/  FADD R9, R2, R5 ;  /* 0x0000000502097221 */ /* 0x010fca0000000000 */
[----:B------:R-:W-:Y:S01]  /*0120*/  STG.E desc[UR4][R6.64], R9 ;  /* 0x0000000906007986 */ /* 0x000fe2000c101904 */
[----:B------:R-:W-:Y:S05]  /*0130*/  EXIT ;  /* 0x000000000000794d */ /* 0x000fea0003800000 */
.L_x_23:
        /* <DEDUP_REMOVED lines=12> */
.L_x_134:


//--------------------- .text._Z19weighted_sum_kernelPKfS0_Pfiiii --------------------------
	.section	.text._Z19weighted_sum_kernelPKfS0_Pfiiii,"ax",@progbits
	.align	128
        .global         _Z19weighted_sum_kernelPKfS0_Pfiiii
        .type           _Z19weighted_sum_kernelPKfS0_Pfiiii,@function
        .size           _Z19weighted_sum_kernelPKfS0_Pfiiii,(.L_x_135 - _Z19weighted_sum_kernelPKfS0_Pfiiii)
        .other          _Z19weighted_sum_kernelPKfS0_Pfiiii,@"STO_CUDA_ENTRY STV_DEFAULT"
_Z19weighted_sum_kernelPKfS0_Pfiiii:
.text._Z19weighted_sum_kernelPKfS0_Pfiiii:
[----:B------:R-:W-:Y:S01]  /*0000*/  LDC R1, c[0x0][0x37c] ;  /* 0x0000df00ff017b82 */ /* 0x000fe20000000800 */
[----:B------:R-:W0:Y:S01]  /*0010*/  S2R R23, SR_CTAID.X ;  /* 0x0000000000177919 */ /* 0x000e220000002500 */
[----:B------:R-:W1:Y:S01]  /*0020*/  LDCU UR6, c[0x0][0x3a4] ;  /* 0x00007480ff0677ac */ /* 0x000e620008000800 */
[----:B------:R-:W0:Y:S01]  /*0030*/  S2R R18, SR_TID.X ;  /* 0x0000000000127919 */ /* 0x000e220000002100 */
[----:B------:R-:W2:Y:S01]  /*0040*/  LDCU UR4, c[0x0][0x398] ;  /* 0x00007300ff0477ac */ /* 0x000ea20008000800 */
[----:B------:R-:W3:Y:S01]  /*0050*/  S2R R2, SR_CTAID.Y ;  /* 0x0000000000027919 */ /* 0x000ee20000002600 */
[----:B------:R-:W3:Y:S01]  /*0060*/  S2R R3, SR_TID.Y ;  /* 0x0000000000037919 */ /* 0x000ee20000002200 */
[----:B0-----:R-:W-:-:S04]  /*0070*/  LEA R0, R23, R18, 0x4 ;  /* 0x0000001217007211 */ /* 0x001fc800078e20ff */
[----:B-1----:R-:W-:Y:S02]  /*0080*/  ISETP.GE.AND P0, PT, R0, UR6, PT ;  /* 0x0000000600007c0c */ /* 0x002fe4000bf06270 */
[----:B---3--:R-:W-:-:S04]  /*0090*/  LEA R2, R2, R3, 0x4 ;  /* 0x0000000302027211 */ /* 0x008fc800078e20ff */
[----:B--2---:R-:W-:-:S13]  /*00a0*/  ISETP.GE.OR P0, PT, R2, UR4, P0 ;  /* 0x0000000402007c0c */ /* 0x004fda0008706670 */
[----:B------:R-:W-:Y:S05]  /*00b0*/  @P0 EXIT ;  /* 0x000000000000094d */ /* 0x000fea0003800000 */
[----:B------:R-:W0:Y:S01]  /*00c0*/  LDC R3, c[0x0][0x39c] ;  /* 0x0000e700ff037b82 */ /* 0x000e220000000800 */
[----:B------:R-:W1:Y:S01]  /*00d0*/  S2R R5, SR_CTAID.Z ;  /* 0x0000000000057919 */ /* 0x000e620000002700 */
[----:B------:R-:W2:Y:S01]  /*00e0*/  LDCU.64 UR4, c[0x0][0x358] ;  /* 0x00006b00ff0477ac */ /* 0x000ea20008000a00 */
[----:B------:R-:W-:Y:S01]  /*00f0*/  HFMA2 R22, -RZ, RZ, 0, 0 ;  /* 0x00000000ff167431 */ /* 0x000fe200000001ff */
[----:B0-----:R-:W-:-:S13]  /*0100*/  ISETP.GE.AND P0, PT, R3, 0x1, PT ;  /* 0x000000010300780c */ /* 0x001fda0003f06270 */
[----:B-12---:R-:W-:Y:S05]  /*0110*/  @!P0 BRA `(.L_x_24) ;  /* 0x0000000800908947 */ /* 0x006fea0003800000 */
[----:B------:R-:W-:Y:S02]  /*0120*/  ISETP.GE.U32.AND P0, PT, R3, 0x8, PT ;  /* 0x000000080300780c */ /* 0x000fe40003f06070 */
[----:B------:R-:W-:Y:S02]  /*0130*/  MOV R22, RZ ;  /* 0x000000ff00167202 */ /* 0x000fe40000000f00 */
[----:B------:R-:W-:-:S09]  /*0140*/  MOV R7, RZ ;  /* 0x000000ff00077202 */ /* 0x000fd20000000f00 */
[----:B------:R-:W-:Y:S05]  /*0150*/  @!P0 BRA `(.L_x_25) ;  /* 0x0000000400508947 */ /* 0x000fea0003800000 */
[----:B------:R-:W0:Y:S01]  /*0160*/  LDC R6, c[0x0][0x3a0] ;  /* 0x0000e800ff067b82 */ /* 0x000e220000000800 */
[----:B------:R-:W-:Y:S01]  /*0170*/  IMAD R20, R5, UR6, R18 ;  /* 0x0000000605147c24 */ /* 0x000fe2000f8e0212 */
[----:B------:R-:W-:-:S04]  /*0180*/  MOV R22, RZ ;  /* 0x000000ff00167202 */ /* 0x000fc80000000f00 */
[----:B------:R-:W-:Y:S02]  /*0190*/  LEA R21, R23, R20, 0x4 ;  /* 0x0000001417157211 */ /* 0x000fe400078e20ff */
[----:B0-----:R-:W-:Y:S01]  /*01a0*/  IADD3 R4, PT, PT, R5, R6, RZ ;  /* 0x0000000605047210 */ /* 0x001fe20007ffe0ff */
[C-C-:B------:R-:W-:Y:S01]  /*01b0*/  IMAD R9, R6.reuse, 0x3, R5.reuse ;  /* 0x0000000306097824 */ /* 0x140fe200078e0205 */
[CC--:B------:R-:W-:Y:S01]  /*01c0*/  LEA R7, R6.reuse, R5.reuse, 0x1 ;  /* 0x0000000506077211 */ /* 0x0c0fe200078e08ff */
[C-C-:B------:R-:W-:Y:S01]  /*01d0*/  IMAD R13, R6.reuse, 0x5, R5.reuse ;  /* 0x00000005060d7824 */ /* 0x140fe200078e0205 */
[C---:B------:R-:W-:Y:S01]  /*01e0*/  LEA R11, R6.reuse, R5, 0x2 ;  /* 0x00000005060b7211 */ /* 0x040fe200078e10ff */
[C-C-:B------:R-:W-:Y:S02]  /*01f0*/  IMAD R15, R6.reuse, 0x6, R5.reuse ;  /* 0x00000006060f7824 */ /* 0x140fe400078e0205 */
[----:B------:R-:W-:Y:S02]  /*0200*/  IMAD R17, R6, 0x7, R5 ;  /* 0x0000000706117824 */ /* 0x000fe400078e0205 */
[----:B------:R-:W-:-:S02]  /*0210*/  IMAD R4, R4, UR6, R18 ;  /* 0x0000000604047c24 */ /* 0x000fc4000f8e0212 */
[--C-:B------:R-:W-:Y:S01]  /*0220*/  IMAD R8, R7, UR6, R18.reuse ;  /* 0x0000000607087c24 */ /* 0x100fe2000f8e0212 */
[----:B------:R-:W-:Y:S01]  /*0230*/  LOP3.LUT R7, R3, 0x7ffffff8, RZ, 0xc0, !PT ;  /* 0x7ffffff803077812 */ /* 0x000fe200078ec0ff */
[--C-:B------:R-:W-:Y:S01]  /*0240*/  IMAD R10, R9, UR6, R18.reuse ;  /* 0x00000006090a7c24 */ /* 0x100fe2000f8e0212 */
[----:B------:R-:W-:Y:S01]  /*0250*/  LEA R9, R23, R4, 0x4 ;  /* 0x0000000417097211 */ /* 0x000fe200078e20ff */
[--C-:B------:R-:W-:Y:S01]  /*0260*/  IMAD R12, R11, UR6, R18.reuse ;  /* 0x000000060b0c7c24 */ /* 0x100fe2000f8e0212 */
[----:B------:R-:W-:Y:S01]  /*0270*/  LEA R4, R23, R8, 0x4 ;  /* 0x0000000817047211 */ /* 0x000fe200078e20ff */
[--C-:B------:R-:W-:Y:S01]  /*0280*/  IMAD R14, R13, UR6, R18.reuse ;  /* 0x000000060d0e7c24 */ /* 0x100fe2000f8e0212 */
[----:B------:R-:W-:Y:S01]  /*0290*/  LEA R10, R23, R10, 0x4 ;  /* 0x0000000a170a7211 */ /* 0x000fe200078e20ff */
[--C-:B------:R-:W-:Y:S01]  /*02a0*/  IMAD R16, R15, UR6, R18.reuse ;  /* 0x000000060f107c24 */ /* 0x100fe2000f8e0212 */
[----:B------:R-:W-:Y:S01]  /*02b0*/  LEA R11, R23, R12, 0x4 ;  /* 0x0000000c170b7211 */ /* 0x000fe200078e20ff */
[----:B------:R-:W-:Y:S01]  /*02c0*/  IMAD R18, R17, UR6, R18 ;  /* 0x0000000611127c24 */ /* 0x000fe2000f8e0212 */
[----:B------:R-:W-:Y:S01]  /*02d0*/  LEA R19, R23, R14, 0x4 ;  /* 0x0000000e17137211 */ /* 0x000fe200078e20ff */
[----:B------:R-:W-:Y:S01]  /*02e0*/  IMAD R25, R3, R6, RZ ;  /* 0x0000000603197224 */ /* 0x000fe200078e02ff */
[C---:B------:R-:W-:Y:S01]  /*02f0*/  LEA R8, R23.reuse, R16, 0x4 ;  /* 0x0000001017087211 */ /* 0x040fe200078e20ff */
[----:B------:R-:W-:Y:S01]  /*0300*/  IMAD R20, R6, UR6, RZ ;  /* 0x0000000606147c24 */ /* 0x000fe2000f8e02ff */
[----:B------:R-:W-:Y:S01]  /*0310*/  LEA R23, R23, R18, 0x4 ;  /* 0x0000001217177211 */ /* 0x000fe200078e20ff */
[----:B------:R-:W-:Y:S01]  /*0320*/  IMAD R25, R2, R25, R5 ;  /* 0x0000001902197224 */ /* 0x000fe200078e0205 */
[----:B------:R-:W-:-:S07]  /*0330*/  IADD3 R18, PT, PT, -R7, RZ, RZ ;  /* 0x000000ff07127210 */ /* 0x000fce0007ffe1ff */
.L_x_26:
[----:B------:R-:W0:Y:S08]  /*0340*/  LDC.64 R12, c[0x0][0x388] ;  /* 0x0000e200ff0c7b82 */ /* 0x000e300000000a00 */
[----:B------:R-:W1:Y:S01]  /*0350*/  LDC.64 R28, c[0x0][0x380] ;  /* 0x0000e000ff1c7b82 */ /* 0x000e620000000a00 */
[----:B0-----:R-:W-:-:S06]  /*0360*/  IMAD.WIDE R14, R21, 0x4, R12 ;  /* 0x00000004150e7825 */ /* 0x001fcc00078e020c */
[----:B------:R-:W2:Y:S01]  /*0370*/  LDG.E R14, desc[UR4][R14.64] ;  /* 0x000000040e0e7981 */ /* 0x000ea2000c1e1900 */
[----:B-1----:R-:W-:-:S05]  /*0380*/  IMAD.WIDE R28, R25, 0x4, R28 ;  /* 0x00000004191c7825 */ /* 0x002fca00078e021c */
[----:B------:R-:W2:Y:S01]  /*0390*/  LDG.E R17, desc[UR4][R28.64] ;  /* 0x000000041c117981 */ /* 0x000ea2000c1e1900 */
[----:B------:R-:W-:-:S05]  /*03a0*/  IMAD.WIDE R26, R6, 0x4, R28 ;  /* 0x00000004061a7825 */ /* 0x000fca00078e021c */
[----:B------:R0:W3:Y:S02]  /*03b0*/  LDG.E R24, desc[UR4][R26.64] ;  /* 0x000000041a187981 */ /* 0x0000e4000c1e1900 */
[----:B0-----:R-:W-:-:S05]  /*03c0*/  IMAD.WIDE R26, R6, 0x4, R26 ;  /* 0x00000004061a7825 */ /* 0x001fca00078e021a */
[----:B------:R-:W4:Y:S01]  /*03d0*/  LDG.E R29, desc[UR4][R26.64] ;  /* 0x000000041a1d7981 */ /* 0x000f22000c1e1900 */
[----:B--2---:R-:W-:Y:S01]  /*03e0*/  FFMA R22, R17, R14, R22 ;  /* 0x0000000e11167223 */ /* 0x004fe20000000016 */
[----:B------:R-:W-:-:S04]  /*03f0*/  IMAD.WIDE R16, R9, 0x4, R12 ;  /* 0x0000000409107825 */ /* 0x000fc800078e020c */
[----:B------:R-:W-:Y:S02]  /*0400*/  IMAD.WIDE R14, R4, 0x4, R12 ;  /* 0x00000004040e7825 */ /* 0x000fe400078e020c */
[----:B------:R-:W3:Y:S04]  /*0410*/  LDG.E R17, desc[UR4][R16.64] ;  /* 0x0000000410117981 */ /* 0x000ee8000c1e1900 */
[----:B------:R-:W4:Y:S01]  /*0420*/  LDG.E R14, desc[UR4][R14.64] ;  /* 0x000000040e0e7981 */ /* 0x000f22000c1e1900 */
[----:B---3--:R-:W-:-:S04]  /*0430*/  FFMA R22, R24, R17, R22 ;  /* 0x0000001118167223 */ /* 0x008fc80000000016 */
[----:B----4-:R-:W-:Y:S01]  /*0440*/  FFMA R16, R29, R14, R22 ;  /* 0x0000000e1d107223 */ /* 0x010fe20000000016 */
[----:B------:R-:W-:-:S04]  /*0450*/  IMAD.WIDE R28, R6, 0x4, R26 ;  /* 0x00000004061c7825 */ /* 0x000fc800078e021a */
[--C-:B------:R-:W-:Y:S01]  /*0460*/  IMAD.WIDE R14, R10, 0x4, R12.reuse ;  /* 0x000000040a0e7825 */ /* 0x100fe200078e020c */
[----:B------:R0:W2:Y:S03]  /*0470*/  LDG.E R17, desc[UR4][R28.64] ;  /* 0x000000041c117981 */ /* 0x0000a6000c1e1900 */
[----:B------:R-:W-:Y:S01]  /*0480*/  IMAD.WIDE R26, R11, 0x4, R12 ;  /* 0x000000040b1a7825 */ /* 0x000fe200078e020c */
[----:B------:R1:W2:Y:S05]  /*0490*/  LDG.E R22, desc[UR4][R14.64] ;  /* 0x000000040e167981 */ /* 0x0002aa000c1e1900 */
[----:B------:R-:W3:Y:S01]  /*04a0*/  LDG.E R27, desc[UR4][R26.64] ;  /* 0x000000041a1b7981 */ /* 0x000ee2000c1e1900 */
[----:B0-----:R-:W-:-:S05]  /*04b0*/  IMAD.WIDE R28, R6, 0x4, R28 ;  /* 0x00000004061c7825 */ /* 0x001fca00078e021c */
[----:B------:R-:W3:Y:S01]  /*04c0*/  LDG.E R24, desc[UR4][R28.64] ;  /* 0x000000041c187981 */ /* 0x000ee2000c1e1900 */
[----:B-1----:R-:W-:-:S04]  /*04d0*/  IMAD.WIDE R14, R6, 0x4, R28 ;  /* 0x00000004060e7825 */ /* 0x002fc800078e021c */
[----:B--2---:R-:W-:Y:S01]  /*04e0*/  FFMA R22, R17, R22, R16 ;  /* 0x0000001611167223 */ /* 0x004fe20000000010 */
[----:B------:R-:W-:-:S04]  /*04f0*/  IMAD.WIDE R16, R19, 0x4, R12 ;  /* 0x0000000413107825 */ /* 0x000fc800078e020c */
[----:B---3--:R-:W-:Y:S02]  /*0500*/  FFMA R22, R24, R27, R22 ;  /* 0x0000001b18167223 */ /* 0x008fe40000000016 */
[----:B------:R0:W2:Y:S04]  /*0510*/  LDG.E R27, desc[UR4][R14.64] ;  /* 0x000000040e1b7981 */ /* 0x0000a8000c1e1900 */
[----:B------:R1:W2:Y:S01]  /*0520*/  LDG.E R24, desc[UR4][R16.64] ;  /* 0x0000000410187981 */ /* 0x0002a2000c1e1900 */
[----:B0-----:R-:W-:-:S04]  /*0530*/  IMAD.WIDE R14, R6, 0x4, R14 ;  /* 0x00000004060e7825 */ /* 0x001fc800078e020e */
[--C-:B-1----:R-:W-:Y:S01]  /*0540*/  IMAD.WIDE R16, R8, 0x4, R12.reuse ;  /* 0x0000000408107825 */ /* 0x102fe200078e020c */
[----:B------:R-:W3:Y:S03]  /*0550*/  LDG.E R26, desc[UR4][R14.64] ;  /* 0x000000040e1a7981 */ /* 0x000ee6000c1e1900 */
[----:B------:R-:W-:Y:S02]  /*0560*/  IMAD.WIDE R12, R23, 0x4, R12 ;  /* 0x00000004170c7825 */ /* 0x000fe400078e020c */
[----:B------:R-:W3:Y:S02]  /*0570*/  LDG.E R16, desc[UR4][R16.64] ;  /* 0x0000000410107981 */ /* 0x000ee4000c1e1900 */
[----:B------:R-:W-:Y:S02]  /*0580*/  IMAD.WIDE R28, R6, 0x4, R14 ;  /* 0x00000004061c7825 */ /* 0x000fe400078e020e */
[----:B------:R-:W4:Y:S04]  /*0590*/  LDG.E R12, desc[UR4][R12.64] ;  /* 0x000000040c0c7981 */ /* 0x000f28000c1e1900 */
[----:B------:R-:W4:Y:S01]  /*05a0*/  LDG.E R29, desc[UR4][R28.64] ;  /* 0x000000041c1d7981 */ /* 0x000f22000c1e1900 */
[----:B------:R-:W-:-:S04]  /*05b0*/  IADD3 R18, PT, PT, R18, 0x8, RZ ;  /* 0x0000000812127810 */ /* 0x000fc80007ffe0ff */
[----:B------:R-:W-:Y:S02]  /*05c0*/  ISETP.NE.AND P0, PT, R18, RZ, PT ;  /* 0x000000ff1200720c */ /* 0x000fe40003f05270 */
[C---:B------:R-:W-:Y:S02]  /*05d0*/  LEA R9, R20.reuse, R9, 0x3 ;  /* 0x0000000914097211 */ /* 0x040fe400078e18ff */
[C---:B------:R-:W-:Y:S02]  /*05e0*/  LEA R4, R20.reuse, R4, 0x3 ;  /* 0x0000000414047211 */ /* 0x040fe400078e18ff */
[C---:B------:R-:W-:Y:S02]  /*05f0*/  LEA R10, R20.reuse, R10, 0x3 ;  /* 0x0000000a140a7211 */ /* 0x040fe400078e18ff */
[C---:B------:R-:W-:Y:S02]  /*0600*/  LEA R11, R20.reuse, R11, 0x3 ;  /* 0x0000000b140b7211 */ /* 0x040fe400078e18ff */
[----:B------:R-:W-:-:S02]  /*0610*/  LEA R19, R20, R19, 0x3 ;  /* 0x0000001314137211 */ /* 0x000fc400078e18ff */
[C---:B------:R-:W-:Y:S02]  /*0620*/  LEA R21, R20.reuse, R21, 0x3 ;  /* 0x0000001514157211 */ /* 0x040fe400078e18ff */
[C---:B------:R-:W-:Y:S02]  /*0630*/  LEA R8, R20.reuse, R8, 0x3 ;  /* 0x0000000814087211 */ /* 0x040fe400078e18ff */
[----:B------:R-:W-:Y:S02]  /*0640*/  LEA R23, R20, R23, 0x3 ;  /* 0x0000001714177211 */ /* 0x000fe400078e18ff */
[----:B------:R-:W-:Y:S01]  /*0650*/  LEA R25, R6, R25, 0x3 ;  /* 0x0000001906197211 */ /* 0x000fe200078e18ff */
[----:B--2---:R-:W-:-:S04]  /*0660*/  FFMA R27, R27, R24, R22 ;  /* 0x000000181b1b7223 */ /* 0x004fc80000000016 */
[----:B---3--:R-:W-:-:S04]  /*0670*/  FFMA R26, R26, R16, R27 ;  /* 0x000000101a1a7223 */ /* 0x008fc8000000001b */
[----:B----4-:R-:W-:Y:S01]  /*0680*/  FFMA R22, R29, R12, R26 ;  /* 0x0000000c1d167223 */ /* 0x010fe2000000001a */
[----:B------:R-:W-:Y:S06]  /*0690*/  @P0 BRA `(.L_x_26) ;  /* 0xfffffffc00280947 */ /* 0x000fec000383ffff */
.L_x_25:
[----:B------:R-:W-:-:S13]  /*06a0*/  LOP3.LUT P0, R4, R3, 0x7, RZ, 0xc0, !PT ;  /* 0x0000000703047812 */ /* 0x000fda000780c0ff */
[----:B------:R-:W-:Y:S05]  /*06b0*/  @!P0 BRA `(.L_x_24) ;  /* 0x0000000400288947 */ /* 0x000fea0003800000 */
[----:B------:R-:W-:Y:S02]  /*06c0*/  ISETP.GE.U32.AND P0, PT, R4, 0x4, PT ;  /* 0x000000040400780c */ /* 0x000fe40003f06070 */
[----:B------:R-:W-:-:S04]  /*06d0*/  LOP3.LUT R6, R3, 0x3, RZ, 0xc0, !PT ;  /* 0x0000000303067812 */ /* 0x000fc800078ec0ff */
[----:B------:R-:W-:-:S07]  /*06e0*/  ISETP.NE.AND P1, PT, R6, RZ, PT ;  /* 0x000000ff0600720c */ /* 0x000fce0003f25270 */
[----:B------:R-:W-:Y:S06]  /*06f0*/  @!P0 BRA `(.L_x_27) ;  /* 0x0000000000888947 */ /* 0x000fec0003800000 */
[----:B------:R-:W0:Y:S01]  /*0700*/  LDC R4, c[0x0][0x3a0] ;  /* 0x0000e800ff047b82 */ /* 0x000e220000000800 */
[----:B------:R-:W-:-:S07]  /*0710*/  IMAD R10, R2, R3, R7 ;  /* 0x00000003020a7224 */ /* 0x000fce00078e0207 */
[----:B------:R-:W1:Y:S08]  /*0720*/  LDC.64 R18, c[0x0][0x380] ;  /* 0x0000e000ff127b82 */ /* 0x000e700000000a00 */
[----:B------:R-:W2:Y:S01]  /*0730*/  LDC.64 R8, c[0x0][0x388] ;  /* 0x0000e200ff087b82 */ /* 0x000ea20000000a00 */
[-CC-:B0-----:R-:W-:Y:S02]  /*0740*/  IMAD R11, R10, R4.reuse, R5.reuse ;  /* 0x000000040a0b7224 */ /* 0x181fe400078e0205 */
[----:B------:R-:W-:-:S04]  /*0750*/  IMAD R13, R7, R4, R5 ;  /* 0x00000004070d7224 */ /* 0x000fc800078e0205 */
[C---:B------:R-:W-:Y:S01]  /*0760*/  IMAD R25, R13.reuse, UR6, R0 ;  /* 0x000000060d197c24 */ /* 0x040fe2000f8e0200 */
[----:B------:R-:W-:Y:S01]  /*0770*/  IADD3 R13, PT, PT, R13, R4, RZ ;  /* 0x000000040d0d7210 */ /* 0x000fe20007ffe0ff */
[----:B-1----:R-:W-:-:S03]  /*0780*/  IMAD.WIDE R18, R11, 0x4, R18 ;  /* 0x000000040b127825 */ /* 0x002fc600078e0212 */
[CC--:B------:R-:W-:Y:S01]  /*0790*/  IADD3 R11, PT, PT, R13.reuse, R4.reuse, RZ ;  /* 0x000000040d0b7210 */ /* 0x0c0fe20007ffe0ff */
[----:B------:R-:W-:Y:S01]  /*07a0*/  IMAD R13, R13, UR6, R0 ;  /* 0x000000060d0d7c24 */ /* 0x000fe2000f8e0200 */
[----:B------:R0:W3:Y:S01]  /*07b0*/  LDG.E R21, desc[UR4][R18.64] ;  /* 0x0000000412157981 */ /* 0x0000e2000c1e1900 */
[----:B------:R-:W-:Y:S01]  /*07c0*/  IMAD.WIDE R16, R4, 0x4, R18 ;  /* 0x0000000404107825 */ /* 0x000fe200078e0212 */
[----:B------:R-:W-:-:S03]  /*07d0*/  IADD3 R23, PT, PT, R11, R4, RZ ;  /* 0x000000040b177210 */ /* 0x000fc60007ffe0ff */
[----:B--2---:R-:W-:-:S04]  /*07e0*/  IMAD.WIDE R24, R25, 0x4, R8 ;  /* 0x0000000419187825 */ /* 0x004fc800078e0208 */
[----:B------:R-:W-:Y:S02]  /*07f0*/  IMAD R11, R11, UR6, R0 ;  /* 0x000000060b0b7c24 */ /* 0x000fe4000f8e0200 */
[----:B------:R-:W-:Y:S01]  /*0800*/  IMAD.WIDE R12, R13, 0x4, R8 ;  /* 0x000000040d0c7825 */ /* 0x000fe200078e0208 */
[----:B------:R-:W3:Y:S03]  /*0810*/  LDG.E R24, desc[UR4][R24.64] ;  /* 0x0000000418187981 */ /* 0x000ee6000c1e1900 */
[----:B------:R-:W-:Y:S02]  /*0820*/  IMAD.WIDE R14, R4, 0x4, R16 ;  /* 0x00000004040e7825 */ /* 0x000fe400078e0210 */
[----:B------:R-:W2:Y:S02]  /*0830*/  LDG.E R16, desc[UR4][R16.64] ;  /* 0x0000000410107981 */ /* 0x000ea4000c1e1900 */
[----:B------:R-:W-:-:S02]  /*0840*/  IMAD R27, R23, UR6, R0 ;  /* 0x00000006171b7c24 */ /* 0x000fc4000f8e0200 */
[----:B------:R-:W-:Y:S01]  /*0850*/  IMAD.WIDE R10, R11, 0x4, R8 ;  /* 0x000000040b0a7825 */ /* 0x000fe200078e0208 */
[----:B------:R-:W2:Y:S03]  /*0860*/  LDG.E R12, desc[UR4][R12.64] ;  /* 0x000000040c0c7981 */ /* 0x000ea6000c1e1900 */
[----:B0-----:R-:W-:Y:S01]  /*0870*/  IMAD.WIDE R18, R4, 0x4, R14 ;  /* 0x0000000404127825 */ /* 0x001fe200078e020e */
[----:B------:R-:W4:Y:S03]  /*0880*/  LDG.E R23, desc[UR4][R14.64] ;  /* 0x000000040e177981 */ /* 0x000f26000c1e1900 */
[----:B------:R-:W-:Y:S01]  /*0890*/  IMAD.WIDE R8, R27, 0x4, R8 ;  /* 0x000000041b087825 */ /* 0x000fe200078e0208 */
[----:B------:R-:W4:Y:S04]  /*08a0*/  LDG.E R10, desc[UR4][R10.64] ;  /* 0x000000040a0a7981 */ /* 0x000f28000c1e1900 */
[----:B------:R-:W5:Y:S04]  /*08b0*/  LDG.E R19, desc[UR4][R18.64] ;  /* 0x0000000412137981 */ /* 0x000f68000c1e1900 */
[----:B------:R-:W5:Y:S01]  /*08c0*/  LDG.E R8, desc[UR4][R8.64] ;  /* 0x0000000408087981 */ /* 0x000f62000c1e1900 */
[----:B------:R-:W-:Y:S01]  /*08d0*/  IADD3 R7, PT, PT, R7, 0x4, RZ ;  /* 0x0000000407077810 */ /* 0x000fe20007ffe0ff */
[----:B---3--:R-:W-:-:S04]  /*08e0*/  FFMA R21, R21, R24, R22 ;  /* 0x0000001815157223 */ /* 0x008fc80000000016 */
[----:B--2---:R-:W-:-:S04]  /*08f0*/  FFMA R16, R16, R12, R21 ;  /* 0x0000000c10107223 */ /* 0x004fc80000000015 */
[----:B----4-:R-:W-:-:S04]  /*0900*/  FFMA R16, R23, R10, R16 ;  /* 0x0000000a17107223 */ /* 0x010fc80000000010 */
[----:B-----5:R-:W-:-:S07]  /*0910*/  FFMA R22, R19, R8, R16 ;  /* 0x0000000813167223 */ /* 0x020fce0000000010 */
.L_x_27:
[----:B------:R-:W-:Y:S05]  /*0920*/  @!P1 BRA `(.L_x_24) ;  /* 0x00000000008c9947 */ /* 0x000fea0003800000 */
[----:B------:R-:W-:Y:S01]  /*0930*/  ISETP.NE.AND P0, PT, R6, 0x1, PT ;  /* 0x000000010600780c */ /* 0x000fe20003f05270 */
[----:B------:R-:W0:Y:S01]  /*0940*/  LDC.64 R16, c[0x0][0x380] ;  /* 0x0000e000ff107b82 */ /* 0x000e220000000a00 */
[----:B------:R-:W-:-:S04]  /*0950*/  LOP3.LUT R4, R3, 0x1, RZ, 0xc0, !PT ;  /* 0x0000000103047812 */ /* 0x000fc800078ec0ff */
[----:B------:R-:W-:-:S03]  /*0960*/  ISETP.NE.U32.AND P1, PT, R4, 0x1, PT ;  /* 0x000000010400780c */ /* 0x000fc60003f25070 */
[----:B------:R-:W1:Y:S04]  /*0970*/  LDC.64 R12, c[0x0][0x388] ;  /* 0x0000e200ff0c7b82 */ /* 0x000e680000000a00 */
[----:B------:R-:W-:-:S04]  /*0980*/  @P0 IMAD R14, R2, R3, R7 ;  /* 0x00000003020e0224 */ /* 0x000fc800078e0207 */
[----:B------:R-:W2:Y:S08]  /*0990*/  @P0 LDC R6, c[0x0][0x3a0] ;  /* 0x0000e800ff060b82 */ /* 0x000eb00000000800 */
[----:B------:R-:W3:Y:S08]  /*09a0*/  @!P1 LDC R4, c[0x0][0x3a0] ;  /* 0x0000e800ff049b82 */ /* 0x000ef00000000800 */
[----:B------:R-:W4:Y:S08]  /*09b0*/  LDC.64 R8, c[0x0][0x380] ;  /* 0x0000e000ff087b82 */ /* 0x000f300000000a00 */
[----:B------:R-:W5:Y:S01]  /*09c0*/  LDC.64 R10, c[0x0][0x388] ;  /* 0x0000e200ff0a7b82 */ /* 0x000f620000000a00 */
[CCC-:B--2---:R-:W-:Y:S01]  /*09d0*/  @P0 IMAD R19, R7.reuse, R6.reuse, R5.reuse ;  /* 0x0000000607130224 */ /* 0x1c4fe200078e0205 */
[----:B------:R-:W-:Y:S01]  /*09e0*/  @P0 IADD3 R7, PT, PT, R7, 0x2, RZ ;  /* 0x0000000207070810 */ /* 0x000fe20007ffe0ff */
[----:B------:R-:W-:-:S03]  /*09f0*/  @P0 IMAD R15, R14, R6, R5 ;  /* 0x000000060e0f0224 */ /* 0x000fc600078e0205 */
[----:B------:R-:W-:Y:S01]  /*0a00*/  @P0 IADD3 R21, PT, PT, R19, R6, RZ ;  /* 0x0000000613150210 */ /* 0x000fe20007ffe0ff */
[----:B0-----:R-:W-:-:S04]  /*0a10*/  @P0 IMAD.WIDE R16, R15, 0x4, R16 ;  /* 0x000000040f100825 */ /* 0x001fc800078e0210 */
[--C-:B------:R-:W-:Y:S02]  /*0a20*/  @P0 IMAD R15, R19, UR6, R0.reuse ;  /* 0x00000006130f0c24 */ /* 0x100fe4000f8e0200 */
[----:B------:R-:W-:Y:S02]  /*0a30*/  @P0 IMAD R19, R21, UR6, R0 ;  /* 0x0000000615130c24 */ /* 0x000fe4000f8e0200 */
[----:B------:R-:W-:Y:S02]  /*0a40*/  @!P1 IMAD R18, R2, R3, R7 ;  /* 0x0000000302129224 */ /* 0x000fe400078e0207 */
[----:B-1----:R-:W-:Y:S01]  /*0a50*/  @P0 IMAD.WIDE R14, R15, 0x4, R12 ;  /* 0x000000040f0e0825 */ /* 0x002fe200078e020c */
[----:B------:R-:W2:Y:S03]  /*0a60*/  @P0 LDG.E R3, desc[UR4][R16.64] ;  /* 0x0000000410030981 */ /* 0x000ea6000c1e1900 */
[----:B---3--:R-:W-:-:S02]  /*0a70*/  @!P1 IMAD R21, R7, R4, R5 ;  /* 0x0000000407159224 */ /* 0x008fc400078e0205 */
[----:B------:R-:W-:Y:S01]  /*0a80*/  @P0 IMAD.WIDE R12, R19, 0x4, R12 ;  /* 0x00000004130c0825 */ /* 0x000fe200078e020c */
[----:B------:R-:W2:Y:S03]  /*0a90*/  @P0 LDG.E R14, desc[UR4][R14.64] ;  /* 0x000000040e0e0981 */ /* 0x000ea6000c1e1900 */
[----:B------:R-:W-:Y:S02]  /*0aa0*/  @P0 IMAD.WIDE R6, R6, 0x4, R16 ;  /* 0x0000000406060825 */ /* 0x000fe400078e0210 */
[----:B------:R-:W3:Y:S02]  /*0ab0*/  @P0 LDG.E R12, desc[UR4][R12.64] ;  /* 0x000000040c0c0981 */ /* 0x000ee4000c1e1900 */
[----:B------:R-:W-:Y:S02]  /*0ac0*/  @!P1 IMAD R19, R18, R4, R5 ;  /* 0x0000000412139224 */ /* 0x000fe400078e0205 */
[----:B------:R-:W-:Y:S01]  /*0ad0*/  @!P1 IMAD R21, R21, UR6, R0 ;  /* 0x0000000615159c24 */ /* 0x000fe2000f8e0200 */
[----:B------:R-:W3:Y:S01]  /*0ae0*/  @P0 LDG.E R6, desc[UR4][R6.64] ;  /* 0x0000000406060981 */ /* 0x000ee2000c1e1900 */
[----:B----4-:R-:W-:-:S04]  /*0af0*/  @!P1 IMAD.WIDE R8, R19, 0x4, R8 ;  /* 0x0000000413089825 */ /* 0x010fc800078e0208 */
[----:B-----5:R-:W-:Y:S02]  /*0b00*/  @!P1 IMAD.WIDE R10, R21, 0x4, R10 ;  /* 0x00000004150a9825 */ /* 0x020fe400078e020a */
[----:B------:R-:W4:Y:S04]  /*0b10*/  @!P1 LDG.E R9, desc[UR4][R8.64] ;  /* 0x0000000408099981 */ /* 0x000f28000c1e1900 */
[----:B------:R-:W4:Y:S01]  /*0b20*/  @!P1 LDG.E R10, desc[UR4][R10.64] ;  /* 0x000000040a0a9981 */ /* 0x000f22000c1e1900 */
[----:B--2---:R-:W-:-:S04]  /*0b30*/  @P0 FFMA R3, R3, R14, R22 ;  /* 0x0000000e03030223 */ /* 0x004fc80000000016 */
[----:B---3--:R-:W-:-:S04]  /*0b40*/  @P0 FFMA R22, R6, R12, R3 ;  /* 0x0000000c06160223 */ /* 0x008fc80000000003 */
[----:B----4-:R-:W-:-:S07]  /*0b50*/  @!P1 FFMA R22, R9, R10, R22 ;  /* 0x0000000a09169223 */ /* 0x010fce0000000016 */
.L_x_24:
[----:B------:R-:W0:Y:S01]  /*0b60*/  LDCU UR7, c[0x0][0x3a0] ;  /* 0x00007400ff0777ac */ /* 0x000e220008000800 */
[----:B------:R-:W1:Y:S01]  /*0b70*/  LDC.64 R6, c[0x0][0x390] ;  /* 0x0000e400ff067b82 */ /* 0x000e620000000a00 */
[----:B0-----:R-:W-:-:S04]  /*0b80*/  IMAD R5, R2, UR7, R5 ;  /* 0x0000000702057c24 */ /* 0x001fc8000f8e0205 */
[----:B------:R-:W-:-:S04]  /*0b90*/  IMAD R3, R5, UR6, R0 ;  /* 0x0000000605037c24 */ /* 0x000fc8000f8e0200 */
[----:B-1----:R-:W-:-:S05]  /*0ba0*/  IMAD.WIDE R2, R3, 0x4, R6 ;  /* 0x0000000403027825 */ /* 0x002fca00078e0206 */
[----:B------:R-:W-:Y:S01]  /*0bb0*/  STG.E desc[UR4][R2.64], R22 ;  /* 0x0000001602007986 */ /* 0x000fe2000c101904 */
[----:B------:R-:W-:Y:S05]  /*0bc0*/  EXIT ;  /* 0x000000000000794d */ /* 0x000fea0003800000 */
.L_x_28:
        /* <DEDUP_REMOVED lines=11> */
.L_x_135:


//--------------------- .text._Z14softmax_kernelPfiii --------------------------
	.section	.text._Z14softmax_kernelPfiii,"ax",@progbits
	.align	128
        .global         _Z14softmax_kernelPfiii
        .type           _Z14softmax_kernelPfiii,@function
        .size           _Z14softmax_kernelPfiii,(.L_x_128 - _Z14softmax_kernelPfiii)
        .other          _Z14softmax_kernelPfiii,@"STO_CUDA_ENTRY STV_DEFAULT"
_Z14softmax_kernelPfiii:
.text._Z14softmax_kernelPfiii:
[----:B------:R-:W-:Y:S08]  /*0000*/  LDC R1, c[0x0][0x37c] ;  /* 0x0000df00ff017b82 */ /* 0x000ff00000000800 */
[----:B------:R-:W0:Y:S01]  /*0010*/  LDC R3, c[0x0][0x390] ;  /* 0x0000e400ff037b82 */ /* 0x000e220000000800 */
[----:B------:R-:W1:Y:S01]  /*0020*/  S2R R8, SR_CTAID.X ;  /* 0x0000000000087919 */ /* 0x000e620000002500 */
[----:B------:R-:W2:Y:S01]  /*0030*/  LDCU UR4, c[0x0][0x38c] ;  /* 0x00007180ff0477ac */ /* 0x000ea20008000800 */
[----:B------:R-:W-:Y:S01]  /*0040*/  BSSY.RECONVERGENT B0, `(.L_x_29) ;  /* 0x000002c000007945 */ /* 0x000fe20003800200 */
[----:B------:R-:W-:Y:S01]  /*0050*/  IMAD.MOV.U32 R11, RZ, RZ, -0x1f528714 ;  /* 0xe0ad78ecff0b7424 */ /* 0x000fe200078e00ff */
[----:B------:R-:W3:Y:S01]  /*0060*/  LDCU.64 UR8, c[0x0][0x358] ;  /* 0x00006b00ff0877ac */ /* 0x000ee20008000a00 */
[----:B0-----:R-:W-:-:S04]  /*0070*/  IABS R7, R3 ;  /* 0x0000000300077213 */ /* 0x001fc80000000000 */
[----:B------:R-:W0:Y:S08]  /*0080*/  I2F.RP R0, R7 ;  /* 0x0000000700007306 */ /* 0x000e300000209400 */
[----:B0-----:R-:W0:Y:S02]  /*0090*/  MUFU.RCP R0, R0 ;  /* 0x0000000000007308 */ /* 0x001e240000001000 */
[----:B0-----:R-:W-:-:S06]  /*00a0*/  VIADD R4, R0, 0xffffffe ;  /* 0x0ffffffe00047836 */ /* 0x001fcc0000000000 */
[----:B------:R0:W4:Y:S02]  /*00b0*/  F2I.FTZ.U32.TRUNC.NTZ R5, R4 ;  /* 0x0000000400057305 */ /* 0x000124000021f000 */
[----:B0-----:R-:W-:Y:S02]  /*00c0*/  IMAD.MOV.U32 R4, RZ, RZ, RZ ;  /* 0x000000ffff047224 */ /* 0x001fe400078e00ff */
[----:B----4-:R-:W-:-:S04]  /*00d0*/  IMAD.MOV R2, RZ, RZ, -R5 ;  /* 0x000000ffff027224 */ /* 0x010fc800078e0a05 */
[----:B------:R-:W-:Y:S01]  /*00e0*/  IMAD R9, R2, R7, RZ ;  /* 0x0000000702097224 */ /* 0x000fe200078e02ff */
[----:B-1----:R-:W-:-:S03]  /*00f0*/  IABS R2, R8 ;  /* 0x0000000800027213 */ /* 0x002fc60000000000 */
[----:B------:R-:W-:-:S06]  /*0100*/  IMAD.HI.U32 R5, R5, R9, R4 ;  /* 0x0000000905057227 */ /* 0x000fcc00078e0004 */
[----:B------:R-:W-:-:S04]  /*0110*/  IMAD.HI.U32 R9, R5, R2, RZ ;  /* 0x0000000205097227 */ /* 0x000fc800078e00ff */
[----:B------:R-:W-:-:S04]  /*0120*/  IMAD.MOV R0, RZ, RZ, -R9 ;  /* 0x000000ffff007224 */ /* 0x000fc800078e0a09 */
[C---:B------:R-:W-:Y:S02]  /*0130*/  IMAD R0, R7.reuse, R0, R2 ;  /* 0x0000000007007224 */ /* 0x040fe400078e0202 */
[----:B------:R-:W2:Y:S03]  /*0140*/  S2R R2, SR_TID.X ;  /* 0x0000000000027919 */ /* 0x000ea60000002100 */
[----:B------:R-:W-:-:S13]  /*0150*/  ISETP.GT.U32.AND P2, PT, R7, R0, PT ;  /* 0x000000000700720c */ /* 0x000fda0003f44070 */
[----:B------:R-:W-:Y:S01]  /*0160*/  @!P2 IMAD.IADD R0, R0, 0x1, -R7 ;  /* 0x000000010000a824 */ /* 0x000fe200078e0a07 */
[----:B------:R-:W-:Y:S02]  /*0170*/  @!P2 IADD3 R9, PT, PT, R9, 0x1, RZ ;  /* 0x000000010909a810 */ /* 0x000fe40007ffe0ff */
[----:B------:R-:W-:Y:S02]  /*0180*/  ISETP.NE.AND P2, PT, R3, RZ, PT ;  /* 0x000000ff0300720c */ /* 0x000fe40003f45270 */
[----:B------:R-:W-:Y:S02]  /*0190*/  ISETP.GE.U32.AND P0, PT, R0, R7, PT ;  /* 0x000000070000720c */ /* 0x000fe40003f06070 */
[----:B------:R-:W-:-:S04]  /*01a0*/  LOP3.LUT R0, R8, R3, RZ, 0x3c, !PT ;  /* 0x0000000308007212 */ /* 0x000fc800078e3cff */
[----:B------:R-:W-:-:S07]  /*01b0*/  ISETP.GE.AND P1, PT, R0, RZ, PT ;  /* 0x000000ff0000720c */ /* 0x000fce0003f26270 */
[----:B------:R-:W-:Y:S01]  /*01c0*/  @P0 VIADD R9, R9, 0x1 ;  /* 0x0000000109090836 */ /* 0x000fe20000000000 */
[----:B--2---:R-:W-:-:S05]  /*01d0*/  ISETP.GE.AND P0, PT, R2, UR4, PT ;  /* 0x0000000402007c0c */ /* 0x004fca000bf06270 */
[----:B------:R-:W-:Y:S01]  /*01e0*/  @!P1 IMAD.MOV R9, RZ, RZ, -R9 ;  /* 0x000000ffff099224 */ /* 0x000fe200078e0a09 */
[----:B------:R-:W-:-:S05]  /*01f0*/  @!P2 LOP3.LUT R9, RZ, R3, RZ, 0x33, !PT ;  /* 0x00000003ff09a212 */ /* 0x000fca00078e33ff */
[----:B------:R-:W-:-:S04]  /*0200*/  IMAD.MOV R0, RZ, RZ, -R9 ;  /* 0x000000ffff007224 */ /* 0x000fc800078e0a09 */
[----:B------:R-:W-:Y:S01]  /*0210*/  IMAD R8, R3, R0, R8 ;  /* 0x0000000003087224 */ /* 0x000fe200078e0208 */
[----:B---3--:R-:W-:Y:S06]  /*0220*/  @P0 BRA `(.L_x_30) ;  /* 0x0000000000340947 */ /* 0x008fec0003800000 */
[----:B------:R-:W0:Y:S01]  /*0230*/  LDC R13, c[0x0][0x360] ;  /* 0x0000d800ff0d7b82 */ /* 0x000e220000000800 */
[----:B------:R-:W-:Y:S02]  /*0240*/  HFMA2 R11, -RZ, RZ, -598.5, 40320 ;  /* 0xe0ad78ecff0b7431 */ /* 0x000fe400000001ff */
[----:B------:R-:W-:-:S05]  /*0250*/  IMAD.MOV.U32 R0, RZ, RZ, R2 ;  /* 0x000000ffff007224 */ /* 0x000fca00078e0002 */
[----:B------:R-:W1:Y:S02]  /*0260*/  LDC.64 R6, c[0x0][0x380] ;  /* 0x0000e000ff067b82 */ /* 0x000e640000000a00 */
.L_x_31:
[----:B------:R-:W-:-:S04]  /*0270*/  IMAD R4, R9, UR4, R0 ;  /* 0x0000000409047c24 */ /* 0x000fc8000f8e0200 */
[----:B------:R-:W-:-:S04]  /*0280*/  IMAD R5, R4, R3, R8 ;  /* 0x0000000304057224 */ /* 0x000fc800078e0208 */
[----:B-1----:R-:W-:-:S06]  /*0290*/  IMAD.WIDE R4, R5, 0x4, R6 ;  /* 0x0000000405047825 */ /* 0x002fcc00078e0206 */
[----:B------:R-:W2:Y:S01]  /*02a0*/  LDG.E R4, desc[UR8][R4.64] ;  /* 0x0000000804047981 */ /* 0x000ea2000c1e1900 */
[----:B0-----:R-:W-:-:S05]  /*02b0*/  IMAD.IADD R0, R13, 0x1, R0 ;  /* 0x000000010d007824 */ /* 0x001fca00078e0200 */
[----:B------:R-:W-:Y:S02]  /*02c0*/  ISETP.GE.AND P1, PT, R0, UR4, PT ;  /* 0x0000000400007c0c */ /* 0x000fe4000bf26270 */
[----:B--2---:R-:W-:-:S04]  /*02d0*/  FSETP.GT.AND P0, PT, R4, R11, PT ;  /* 0x0000000b0400720b */ /* 0x004fc80003f04000 */
[----:B------:R-:W-:-:S07]  /*02e0*/  FSEL R11, R4, R11, P0 ;  /* 0x0000000b040b7208 */ /* 0x000fce0000000000 */
[----:B------:R-:W-:Y:S05]  /*02f0*/  @!P1 BRA `(.L_x_31) ;  /* 0xfffffffc00dc9947 */ /* 0x000fea000383ffff */
.L_x_30:
[----:B------:R-:W-:Y:S05]  /*0300*/  BSYNC.RECONVERGENT B0 ;  /* 0x0000000000007941 */ /* 0x000fea0003800200 */
.L_x_29:
        /* <DEDUP_REMOVED lines=10> */
.L_x_33:
[----:B0-----:R-:W-:-:S05]  /*03b0*/  SHF.R.U32.HI R11, RZ, 0x1, R3 ;  /* 0x00000001ff0b7819 */ /* 0x001fca0000011603 */
[----:B------:R-:W-:-:S05]  /*03c0*/  IMAD.IADD R4, R2, 0x1, R11 ;  /* 0x0000000102047824 */ /* 0x000fca00078e020b */
[----:B------:R-:W-:-:S04]  /*03d0*/  ISETP.GE.U32.AND P0, PT, R4, UR6, PT ;  /* 0x0000000604007c0c */ /* 0x000fc8000bf06070 */
[----:B------:R-:W-:-:S13]  /*03e0*/  ISETP.GE.U32.OR P0, PT, R2, R11, P0 ;  /* 0x0000000b0200720c */ /* 0x000fda0000706470 */
[----:B------:R-:W-:Y:S01]  /*03f0*/  @!P0 LEA R5, R11, R0, 0x2 ;  /* 0x000000000b058211 */ /* 0x000fe200078e10ff */
[----:B------:R-:W-:Y:S05]  /*0400*/  @!P0 LDS R4, [R0] ;  /* 0x0000000000048984 */ /* 0x000fea0000000800 */
[----:B------:R-:W0:Y:S02]  /*0410*/  @!P0 LDS R5, [R5] ;  /* 0x0000000005058984 */ /* 0x000e240000000800 */
[----:B0-----:R-:W-:-:S05]  /*0420*/  @!P0 FMNMX R7, R4, R5, !PT ;  /* 0x0000000504078209 */ /* 0x001fca0007800000 */
[----:B------:R1:W-:Y:S01]  /*0430*/  @!P0 STS [R0], R7 ;  /* 0x0000000700008388 */ /* 0x0003e20000000800 */
[----:B------:R-:W-:Y:S01]  /*0440*/  BAR.SYNC.DEFER_BLOCKING 0x0 ;  /* 0x0000000000007b1d */ /* 0x000fe20000010000 */
[----:B------:R-:W-:Y:S01]  /*0450*/  ISETP.GT.U32.AND P0, PT, R3, 0x3, PT ;  /* 0x000000030300780c */ /* 0x000fe20003f04070 */
[----:B------:R-:W-:-:S12]  /*0460*/  IMAD.MOV.U32 R3, RZ, RZ, R11 ;  /* 0x000000ffff037224 */ /* 0x000fd800078e000b */
[----:B-1----:R-:W-:Y:S05]  /*0470*/  @P0 BRA `(.L_x_33) ;  /* 0xfffffffc00cc0947 */ /* 0x002fea000383ffff */
.L_x_32:
[----:B------:R-:W1:Y:S01]  /*0480*/  S2UR UR5, SR_CgaCtaId ;  /* 0x00000000000579c3 */ /* 0x000e620000008800 */
[----:B------:R-:W2:Y:S01]  /*0490*/  LDCU UR7, c[0x0][0x38c] ;  /* 0x00007180ff0777ac */ /* 0x000ea20008000800 */
[----:B------:R-:W-:Y:S01]  /*04a0*/  BSSY.RECONVERGENT B0, `(.L_x_34) ;  /* 0x0000020000007945 */ /* 0x000fe20003800200 */
[----:B0-----:R-:W-:Y:S01]  /*04b0*/  IMAD.MOV.U32 R11, RZ, RZ, RZ ;  /* 0x000000ffff0b7224 */ /* 0x001fe200078e00ff */
[----:B------:R-:W-:Y:S01]  /*04c0*/  UMOV UR4, 0x400 ;  /* 0x0000040000047882 */ /* 0x000fe20000000000 */
[----:B--2---:R-:W-:Y:S01]  /*04d0*/  ISETP.GE.AND P0, PT, R2, UR7, PT ;  /* 0x0000000702007c0c */ /* 0x004fe2000bf06270 */
[----:B-1----:R-:W-:Y:S01]  /*04e0*/  ULEA UR4, UR5, UR4, 0x18 ;  /* 0x0000000405047291 */ /* 0x002fe2000f8ec0ff */
[----:B------:R-:W0:Y:S08]  /*04f0*/  LDCU UR5, c[0x0][0x390] ;  /* 0x00007200ff0577ac */ /* 0x000e300008000800 */
[----:B------:R-:W1:Y:S01]  /*0500*/  LDS R3, [UR4] ;  /* 0x00000004ff037984 */ /* 0x000e620008000800 */
[----:B------:R-:W-:Y:S06]  /*0510*/  BAR.SYNC.DEFER_BLOCKING 0x0 ;  /* 0x0000000000007b1d */ /* 0x000fec0000010000 */
[----:B------:R-:W-:Y:S05]  /*0520*/  @P0 BRA `(.L_x_35) ;  /* 0x00000000005c0947 */ /* 0x000fea0003800000 */
[----:B------:R-:W2:Y:S01]  /*0530*/  LDC.64 R4, c[0x0][0x380] ;  /* 0x0000e000ff047b82 */ /* 0x000ea20000000a00 */
[----:B------:R-:W-:Y:S02]  /*0540*/  IMAD.MOV.U32 R11, RZ, RZ, RZ ;  /* 0x000000ffff0b7224 */ /* 0x000fe400078e00ff */
[----:B------:R-:W-:-:S07]  /*0550*/  IMAD.MOV.U32 R10, RZ, RZ, R2 ;  /* 0x000000ffff0a7224 */ /* 0x000fce00078e0002 */
.L_x_36:
[----:B---3--:R-:W-:-:S04]  /*0560*/  IMAD R7, R9, UR7, R10 ;  /* 0x0000000709077c24 */ /* 0x008fc8000f8e020a */
[----:B0-----:R-:W-:-:S04]  /*0570*/  IMAD R7, R7, UR5, R8 ;  /* 0x0000000507077c24 */ /* 0x001fc8000f8e0208 */
[----:B--2---:R-:W-:-:S05]  /*0580*/  IMAD.WIDE R6, R7, 0x4, R4 ;  /* 0x0000000407067825 */ /* 0x004fca00078e0204 */
[----:B------:R-:W1:Y:S01]  /*0590*/  LDG.E R12, desc[UR8][R6.64] ;  /* 0x00000008060c7981 */ /* 0x000e62000c1e1900 */
[----:B------:R-:W-:Y:S01]  /*05a0*/  MOV R13, 0x3bbb989d ;  /* 0x3bbb989d000d7802 */ /* 0x000fe20000000f00 */
[----:B------:R-:W-:Y:S02]  /*05b0*/  IMAD.MOV.U32 R14, RZ, RZ, 0x437c0000 ;  /* 0x437c0000ff0e7424 */ /* 0x000fe400078e00ff */
[----:B------:R-:W-:-:S05]  /*05c0*/  VIADD R10, R10, UR6 ;  /* 0x000000060a0a7c36 */ /* 0x000fca0008000000 */
[----:B------:R-:W-:Y:S01]  /*05d0*/  ISETP.GE.AND P0, PT, R10, UR7, PT ;  /* 0x000000070a007c0c */ /* 0x000fe2000bf06270 */
[----:B-1----:R-:W-:-:S04]  /*05e0*/  FADD R12, -R3, R12 ;  /* 0x0000000c030c7221 */ /* 0x002fc80000000100 */
[----:B------:R-:W-:-:S04]  /*05f0*/  FFMA.SAT R13, R12, R13, 0.5 ;  /* 0x3f0000000c0d7423 */ /* 0x000fc8000000200d */
[----:B------:R-:W-:-:S04]  /*0600*/  FFMA.RM R13, R13, R14, 12582913 ;  /* 0x4b4000010d0d7423 */ /* 0x000fc8000000400e */
[C---:B------:R-:W-:Y:S01]  /*0610*/  FADD R15, R13.reuse, -12583039 ;  /* 0xcb40007f0d0f7421 */ /* 0x040fe20000000000 */
[----:B------:R-:W-:-:S03]  /*0620*/  IMAD.SHL.U32 R13, R13, 0x800000, RZ ;  /* 0x008000000d0d7824 */ /* 0x000fc600078e00ff */
[----:B------:R-:W-:-:S04]  /*0630*/  FFMA R15, R12, 1.4426950216293334961, -R15 ;  /* 0x3fb8aa3b0c0f7823 */ /* 0x000fc8000000080f */
[----:B------:R-:W-:-:S04]  /*0640*/  FFMA R15, R12, 1.925963033500011079e-08, R15 ;  /* 0x32a570600c0f7823 */ /* 0x000fc8000000000f */
[----:B------:R-:W0:Y:S02]  /*0650*/  MUFU.EX2 R12, R15 ;  /* 0x0000000f000c7308 */ /* 0x000e240000000800 */
[----:B0-----:R-:W-:-:S04]  /*0660*/  FMUL R12, R13, R12 ;  /* 0x0000000c0d0c7220 */ /* 0x001fc80000400000 */
[----:B------:R-:W-:Y:S01]  /*0670*/  FADD R11, R12, R11 ;  /* 0x0000000b0c0b7221 */ /* 0x000fe20000000000 */
[----:B------:R3:W-:Y:S01]  /*0680*/  STG.E desc[UR8][R6.64], R12 ;  /* 0x0000000c06007986 */ /* 0x0007e2000c101908 */
[----:B------:R-:W-:Y:S05]  /*0690*/  @!P0 BRA `(.L_x_36) ;  /* 0xfffffffc00b08947 */ /* 0x000fea000383ffff */
.L_x_35:
[----:B0-----:R-:W-:Y:S05]  /*06a0*/  BSYNC.RECONVERGENT B0 ;  /* 0x0000000000007941 */ /* 0x001fea0003800200 */
.L_x_34:
[----:B------:R0:W-:Y:S01]  /*06b0*/  STS [R0], R11 ;  /* 0x0000000b00007388 */ /* 0x0001e20000000800 */
[----:B------:R-:W-:Y:S01]  /*06c0*/  UISETP.GE.U32.AND UP0, UPT, UR6, 0x2, UPT ;  /* 0x000000020600788c */ /* 0x000fe2000bf06070 */
[----:B------:R-:W-:Y:S08]  /*06d0*/  BAR.SYNC.DEFER_BLOCKING 0x0 ;  /* 0x0000000000007b1d */ /* 0x000ff00000010000 */
[----:B0-----:R-:W-:Y:S05]  /*06e0*/  BRA.U !UP0, `(.L_x_37) ;  /* 0x0000000108307547 */ /* 0x001fea000b800000 */
[----:B-1----:R-:W-:-:S07]  /*06f0*/  IMAD.U32 R3, RZ, RZ, UR6 ;  /* 0x00000006ff037e24 */ /* 0x002fce000f8e00ff */
.L_x_38:
[----:B---3--:R-:W-:-:S04]  /*0700*/  SHF.R.U32.HI R7, RZ, 0x1, R3 ;  /* 0x00000001ff077819 */ /* 0x008fc80000011603 */
[----:B------:R-:W-:-:S13]  /*0710*/  ISETP.GE.U32.AND P0, PT, R2, R7, PT ;  /* 0x000000070200720c */ /* 0x000fda0003f06070 */
[----:B------:R-:W-:Y:S01]  /*0720*/  @!P0 LEA R4, R7, R0, 0x2 ;  /* 0x0000000007048211 */ /* 0x000fe200078e10ff */
        /* <DEDUP_REMOVED lines=8> */
.L_x_37:
[----:B------:R-:W0:Y:S02]  /*07b0*/  LDCU UR4, c[0x0][0x38c] ;  /* 0x00007180ff0477ac */ /* 0x000e240008000800 */
[----:B0-----:R-:W-:-:S13]  /*07c0*/  ISETP.GE.AND P0, PT, R2, UR4, PT ;  /* 0x0000000402007c0c */ /* 0x001fda000bf06270 */
[----:B------:R-:W-:Y:S05]  /*07d0*/  @P0 EXIT ;  /* 0x000000000000094d */ /* 0x000fea0003800000 */
[----:B------:R-:W0:Y:S01]  /*07e0*/  S2UR UR5, SR_CgaCtaId ;  /* 0x00000000000579c3 */ /* 0x000e220000008800 */
[----:B------:R-:W-:-:S07]  /*07f0*/  UMOV UR4, 0x400 ;  /* 0x0000040000047882 */ /* 0x000fce0000000000 */
[----:B------:R-:W2:Y:S01]  /*0800*/  LDC.64 R4, c[0x0][0x380] ;  /* 0x0000e000ff047b82 */ /* 0x000ea20000000a00 */
[----:B0-----:R-:W-:Y:S01]  /*0810*/  ULEA UR4, UR5, UR4, 0x18 ;  /* 0x0000000405047291 */ /* 0x001fe2000f8ec0ff */
[----:B------:R-:W0:Y:S08]  /*0820*/  LDCU UR5, c[0x0][0x38c] ;  /* 0x00007180ff0577ac */ /* 0x000e300008000800 */
[----:B-1----:R-:W1:Y:S02]  /*0830*/  LDS R3, [UR4] ;  /* 0x00000004ff037984 */ /* 0x002e640008000800 */
[----:B------:R-:W4:Y:S02]  /*0840*/  LDCU UR4, c[0x0][0x390] ;  /* 0x00007200ff0477ac */ /* 0x000f240008000800 */
.L_x_41:
[----:B0--3--:R-:W-:-:S04]  /*0850*/  IMAD R7, R9, UR5, R2 ;  /* 0x0000000509077c24 */ /* 0x009fc8000f8e0202 */
[----:B----4-:R-:W-:-:S04]  /*0860*/  IMAD R7, R7, UR4, R8 ;  /* 0x0000000407077c24 */ /* 0x010fc8000f8e0208 */
[----:B--2---:R-:W-:-:S05]  /*0870*/  IMAD.WIDE R6, R7, 0x4, R4 ;  /* 0x0000000407067825 */ /* 0x004fca00078e0204 */
[----:B------:R-:W2:Y:S01]  /*0880*/  LDG.E R0, desc[UR8][R6.64] ;  /* 0x0000000806007981 */ /* 0x000ea2000c1e1900 */
[----:B-1----:R-:W0:Y:S01]  /*0890*/  MUFU.RCP R10, R3 ;  /* 0x00000003000a7308 */ /* 0x002e220000001000 */
[----:B------:R-:W-:Y:S01]  /*08a0*/  BSSY.RECONVERGENT B0, `(.L_x_39) ;  /* 0x000000b000007945 */ /* 0x000fe20003800200 */
[----:B0-----:R-:W-:-:S04]  /*08b0*/  FFMA R11, -R3, R10, 1 ;  /* 0x3f800000030b7423 */ /* 0x001fc8000000010a */
[----:B------:R-:W-:Y:S02]  /*08c0*/  FFMA R11, R10, R11, R10 ;  /* 0x0000000b0a0b7223 */ /* 0x000fe4000000000a */
[----:B--2---:R-:W0:Y:S02]  /*08d0*/  FCHK P0, R0, R3 ;  /* 0x0000000300007302 */ /* 0x004e240000000000 */
[----:B------:R-:W-:-:S04]  /*08e0*/  FFMA R10, R0, R11, RZ ;  /* 0x0000000b000a7223 */ /* 0x000fc800000000ff */
[----:B------:R-:W-:-:S04]  /*08f0*/  FFMA R12, -R3, R10, R0 ;  /* 0x0000000a030c7223 */ /* 0x000fc80000000100 */
[----:B------:R-:W-:Y:S01]  /*0900*/  FFMA R11, R11, R12, R10 ;  /* 0x0000000c0b0b7223 */ /* 0x000fe2000000000a */
[----:B0-----:R-:W-:Y:S06]  /*0910*/  @!P0 BRA `(.L_x_40) ;  /* 0x00000000000c8947 */ /* 0x001fec0003800000 */
[----:B------:R-:W-:-:S07]  /*0920*/  MOV R10, 0x940 ;  /* 0x00000940000a7802 */ /* 0x000fce0000000f00 */
[----:B------:R-:W-:Y:S05]  /*0930*/  CALL.REL.NOINC `($__internal_1_$__cuda_sm3x_div_rn_noftz_f32_slowpath) ;  /* 0x00000000001c7944 */ /* 0x000fea0003c00000 */
[----:B------:R-:W-:-:S07]  /*0940*/  IMAD.MOV.U32 R11, RZ, RZ, R0 ;  /* 0x000000ffff0b7224 */ /* 0x000fce00078e0000 */
.L_x_40:
[----:B------:R-:W-:Y:S05]  /*0950*/  BSYNC.RECONVERGENT B0 ;  /* 0x0000000000007941 */ /* 0x000fea0003800200 */
.L_x_39:
[----:B------:R0:W-:Y:S01]  /*0960*/  STG.E desc[UR8][R6.64], R11 ;  /* 0x0000000b06007986 */ /* 0x0001e2000c101908 */
[----:B------:R-:W-:-:S05]  /*0970*/  VIADD R2, R2, UR6 ;  /* 0x0000000602027c36 */ /* 0x000fca0008000000 */
[----:B------:R-:W-:-:S13]  /*0980*/  ISETP.GE.AND P0, PT, R2, UR5, PT ;  /* 0x0000000502007c0c */ /* 0x000fda000bf06270 */
[----:B0-----:R-:W-:Y:S05]  /*0990*/  @!P0 BRA `(.L_x_41) ;  /* 0xfffffffc00ac8947 */ /* 0x001fea000383ffff */
[----:B------:R-:W-:Y:S05]  /*09a0*/  EXIT ;  /* 0x000000000000794d */ /* 0x000fea0003800000 */
        .weak           $__internal_1_$__cuda_sm3x_div_rn_noftz_f32_slowpath
        .type           $__internal_1_$__cuda_sm3x_div_rn_noftz_f32_slowpath,@function
        .size           $__internal_1_$__cuda_sm3x_div_rn_noftz_f32_slowpath,(.L_x_128 - $__internal_1_$__cuda_sm3x_div_rn_noftz_f32_slowpath)
$__internal_1_$__cuda_sm3x_div_rn_noftz_f32_slowpath:
[--C-:B------:R-:W-:Y:S01]  /*09b0*/  SHF.R.U32.HI R12, RZ, 0x17, R3.reuse ;  /* 0x00000017ff0c7819 */ /* 0x100fe20000011603 */
[----:B------:R-:W-:Y:S01]  /*09c0*/  BSSY.RECONVERGENT B1, `(.L_x_42) ;  /* 0x0000064000017945 */ /* 0x000fe20003800200 */
[--C-:B------:R-:W-:Y:S01]  /*09d0*/  SHF.R.U32.HI R11, RZ, 0x17, R0.reuse ;  /* 0x00000017ff0b7819 */ /* 0x100fe20000011600 */
[----:B------:R-:W-:Y:S01]  /*09e0*/  IMAD.MOV.U32 R13, RZ, RZ, R0 ;  /* 0x000000ffff0d7224 */ /* 0x000fe200078e0000 */
[----:B------:R-:W-:Y:S01]  /*09f0*/  LOP3.LUT R12, R12, 0xff, RZ, 0xc0, !PT ;  /* 0x000000ff0c0c7812 */ /* 0x000fe200078ec0ff */
[----:B------:R-:W-:Y:S01]  /*0a00*/  IMAD.MOV.U32 R14, RZ, RZ, R3 ;  /* 0x000000ffff0e7224 */ /* 0x000fe200078e0003 */
[----:B------:R-:W-:-:S03]  /*0a10*/  LOP3.LUT R18, R11, 0xff, RZ, 0xc0, !PT ;  /* 0x000000ff0b127812 */ /* 0x000fc600078ec0ff */
[----:B------:R-:W-:Y:S01]  /*0a20*/  VIADD R15, R12, 0xffffffff ;  /* 0xffffffff0c0f7836 */ /* 0x000fe20000000000 */
[----:B------:R-:W-:-:S04]  /*0a30*/  IADD3 R16, PT, PT, R18, -0x1, RZ ;  /* 0xffffffff12107810 */ /* 0x000fc80007ffe0ff */
[----:B------:R-:W-:-:S04]  /*0a40*/  ISETP.GT.U32.AND P0, PT, R15, 0xfd, PT ;  /* 0x000000fd0f00780c */ /* 0x000fc80003f04070 */
[----:B------:R-:W-:-:S13]  /*0a50*/  ISETP.GT.U32.OR P0, PT, R16, 0xfd, P0 ;  /* 0x000000fd1000780c */ /* 0x000fda0000704470 */
[----:B------:R-:W-:Y:S01]  /*0a60*/  @!P0 IMAD.MOV.U32 R11, RZ, RZ, RZ ;  /* 0x000000ffff0b8224 */ /* 0x000fe200078e00ff */
        /* <DEDUP_REMOVED lines=19> */
[----:B------:R-:W-:Y:S01]  /*0ba0*/  @P0 IMAD.MOV.U32 R11, RZ, RZ, RZ ;  /* 0x000000ffff0b0224 */ /* 0x000fe200078e00ff */
[----:B------:R-:W-:Y:S01]  /*0bb0*/  @!P0 MOV R11, 0xffffffc0 ;  /* 0xffffffc0000b8802 */ /* 0x000fe20000000f00 */
[----:B------:R-:W-:Y:S01]  /*0bc0*/  @!P0 FFMA R13, R0, 1.84467440737095516160e+19, RZ ;  /* 0x5f800000000d8823 */ /* 0x000fe200000000ff */
[----:B------:R-:W-:-:S03]  /*0bd0*/  @!P1 FFMA R14, R3, 1.84467440737095516160e+19, RZ ;  /* 0x5f800000030e9823 */ /* 0x000fc600000000ff */
[----:B------:R-:W-:-:S07]  /*0be0*/  @!P1 VIADD R11, R11, 0x40 ;  /* 0x000000400b0b9836 */ /* 0x000fce0000000000 */
.L_x_43:
[----:B------:R-:W-:Y:S01]  /*0bf0*/  LEA R15, R12, 0xc0800000, 0x17 ;  /* 0xc08000000c0f7811 */ /* 0x000fe200078eb8ff */
[----:B------:R-:W-:Y:S04]  /*0c00*/  BSSY.RECONVERGENT B2, `(.L_x_48) ;  /* 0x0000036000027945 */ /* 0x000fe80003800200 */
[----:B------:R-:W-:Y:S02]  /*0c10*/  IMAD.IADD R15, R14, 0x1, -R15 ;  /* 0x000000010e0f7824 */ /* 0x000fe400078e0a0f */
[----:B------:R-:W-:Y:S02]  /*0c20*/  VIADD R14, R18, 0xffffff81 ;  /* 0xffffff81120e7836 */ /* 0x000fe40000000000 */
[----:B------:R-:W0:Y:S01]  /*0c30*/  MUFU.RCP R16, R15 ;  /* 0x0000000f00107308 */ /* 0x000e220000001000 */
[----:B------:R-:W-:Y:S01]  /*0c40*/  FADD.FTZ R17, -R15, -RZ ;  /* 0x800000ff0f117221 */ /* 0x000fe20000010100 */
[C---:B------:R-:W-:Y:S01]  /*0c50*/  IMAD R0, R14.reuse, -0x800000, R13 ;  /* 0xff8000000e007824 */ /* 0x040fe200078e020d */
[----:B------:R-:W-:-:S05]  /*0c60*/  IADD3 R14, PT, PT, R14, 0x7f, -R12 ;  /* 0x0000007f0e0e7810 */ /* 0x000fca0007ffe80c */
[----:B------:R-:W-:Y:S02]  /*0c70*/  IMAD.IADD R11, R14, 0x1, R11 ;  /* 0x000000010e0b7824 */ /* 0x000fe400078e020b */
[----:B0-----:R-:W-:-:S04]  /*0c80*/  FFMA R19, R16, R17, 1 ;  /* 0x3f80000010137423 */ /* 0x001fc80000000011 */
[----:B------:R-:W-:-:S04]  /*0c90*/  FFMA R18, R16, R19, R16 ;  /* 0x0000001310127223 */ /* 0x000fc80000000010 */
[----:B------:R-:W-:-:S04]  /*0ca0*/  FFMA R13, R0, R18, RZ ;  /* 0x00000012000d7223 */ /* 0x000fc800000000ff */
[----:B------:R-:W-:-:S04]  /*0cb0*/  FFMA R16, R17, R13, R0 ;  /* 0x0000000d11107223 */ /* 0x000fc80000000000 */
[----:B------:R-:W-:-:S04]  /*0cc0*/  FFMA R19, R18, R16, R13 ;  /* 0x0000001012137223 */ /* 0x000fc8000000000d */
[----:B------:R-:W-:-:S04]  /*0cd0*/  FFMA R16, R17, R19, R0 ;  /* 0x0000001311107223 */ /* 0x000fc80000000000 */
[----:B------:R-:W-:-:S05]  /*0ce0*/  FFMA R0, R18, R16, R19 ;  /* 0x0000001012007223 */ /* 0x000fca0000000013 */
[----:B------:R-:W-:-:S04]  /*0cf0*/  SHF.R.U32.HI R12, RZ, 0x17, R0 ;  /* 0x00000017ff0c7819 */ /* 0x000fc80000011600 */
[----:B------:R-:W-:-:S04]  /*0d00*/  LOP3.LUT R12, R12, 0xff, RZ, 0xc0, !PT ;  /* 0x000000ff0c0c7812 */ /* 0x000fc800078ec0ff */
[----:B------:R-:W-:-:S05]  /*0d10*/  IADD3 R15, PT, PT, R12, R11, RZ ;  /* 0x0000000b0c0f7210 */ /* 0x000fca0007ffe0ff */
        /* <DEDUP_REMOVED lines=16> */
[----:B------:R-:W-:Y:S01]  /*0e20*/  ISETP.NE.AND P1, PT, R15, RZ, PT ;  /* 0x000000ff0f00720c */ /* 0x000fe20003f25270 */
[----:B------:R-:W-:Y:S01]  /*0e30*/  IMAD.MOV R15, RZ, RZ, -R15 ;  /* 0x000000ffff0f7224 */ /* 0x000fe200078e0a0f */
[----:B------:R-:W-:-:S02]  /*0e40*/  LOP3.LUT R13, R13, 0x800000, RZ, 0xfc, !PT ;  /* 0x008000000d0d7812 */ /* 0x000fc400078efcff */
[----:B------:R-:W-:Y:S02]  /*0e50*/  FSETP.NEU.FTZ.AND P0, PT, R11, R12, PT ;  /* 0x0000000c0b00720b */ /* 0x000fe40003f1d000 */
[----:B------:R-:W-:Y:S02]  /*0e60*/  SHF.L.U32 R14, R13, R14, RZ ;  /* 0x0000000e0d0e7219 */ /* 0x000fe400000006ff */
[----:B------:R-:W-:Y:S02]  /*0e70*/  SEL R12, R15, RZ, P2 ;  /* 0x000000ff0f0c7207 */ /* 0x000fe40001000000 */
[----:B------:R-:W-:Y:S02]  /*0e80*/  ISETP.NE.AND P1, PT, R14, RZ, P1 ;  /* 0x000000ff0e00720c */ /* 0x000fe40000f25270 */
[----:B------:R-:W-:Y:S02]  /*0e90*/  SHF.R.U32.HI R12, RZ, R12, R13 ;  /* 0x0000000cff0c7219 */ /* 0x000fe4000001160d */
[----:B------:R-:W-:-:S02]  /*0ea0*/  PLOP3.LUT P0, PT, P0, P1, PT, 0xf8, 0x8f ;  /* 0x00000000008f781c */ /* 0x000fc40000703f70 */
[----:B------:R-:W-:Y:S02]  /*0eb0*/  SHF.R.U32.HI R14, RZ, 0x1, R12 ;  /* 0x00000001ff0e7819 */ /* 0x000fe4000001160c */
[----:B------:R-:W-:-:S04]  /*0ec0*/  SEL R11, RZ, 0x1, !P0 ;  /* 0x00000001ff0b7807 */ /* 0x000fc80004000000 */
[----:B------:R-:W-:-:S04]  /*0ed0*/  LOP3.LUT R11, R11, 0x1, R14, 0xf8, !PT ;  /* 0x000000010b0b7812 */ /* 0x000fc800078ef80e */
[----:B------:R-:W-:-:S04]  /*0ee0*/  LOP3.LUT R11, R11, R12, RZ, 0xc0, !PT ;  /* 0x0000000c0b0b7212 */ /* 0x000fc800078ec0ff */
[----:B------:R-:W-:-:S04]  /*0ef0*/  IADD3 R11, PT, PT, R14, R11, RZ ;  /* 0x0000000b0e0b7210 */ /* 0x000fc80007ffe0ff */
[----:B------:R-:W-:Y:S01]  /*0f00*/  LOP3.LUT R0, R11, R0, RZ, 0xfc, !PT ;  /* 0x000000000b007212 */ /* 0x000fe200078efcff */
[----:B------:R-:W-:Y:S06]  /*0f10*/  BRA `(.L_x_51) ;  /* 0x0000000000107947 */ /* 0x000fec0003800000 */
.L_x_50:
[----:B------:R-:W-:-:S04]  /*0f20*/  LOP3.LUT R0, R0, 0x80000000, RZ, 0xc0, !PT ;  /* 0x8000000000007812 */ /* 0x000fc800078ec0ff */
[----:B------:R-:W-:Y:S01]  /*0f30*/  LOP3.LUT R0, R0, 0x7f800000, RZ, 0xfc, !PT ;  /* 0x7f80000000007812 */ /* 0x000fe200078efcff */
[----:B------:R-:W-:Y:S06]  /*0f40*/  BRA `(.L_x_51) ;  /* 0x0000000000047947 */ /* 0x000fec0003800000 */
.L_x_49:
[----:B------:R-:W-:-:S07]  /*0f50*/  IMAD R0, R11, 0x800000, R0 ;  /* 0x008000000b007824 */ /* 0x000fce00078e0200 */
.L_x_51:
[----:B------:R-:W-:Y:S05]  /*0f60*/  BSYNC.RECONVERGENT B2 ;  /* 0x0000000000027941 */ /* 0x000fea0003800200 */
.L_x_48:
[----:B------:R-:W-:Y:S05]  /*0f70*/  BRA `(.L_x_52) ;  /* 0x0000000000207947 */ /* 0x000fea0003800000 */
.L_x_47:
[----:B------:R-:W-:-:S04]  /*0f80*/  LOP3.LUT R0, R14, 0x80000000, R13, 0x48, !PT ;  /* 0x800000000e007812 */ /* 0x000fc800078e480d */
[----:B------:R-:W-:Y:S01]  /*0f90*/  LOP3.LUT R0, R0, 0x7f800000, RZ, 0xfc, !PT ;  /* 0x7f80000000007812 */ /* 0x000fe200078efcff */
[----:B------:R-:W-:Y:S06]  /*0fa0*/  BRA `(.L_x_52) ;  /* 0x0000000000147947 */ /* 0x000fec0003800000 */
.L_x_46:
[----:B------:R-:W-:Y:S01]  /*0fb0*/  LOP3.LUT R0, R14, 0x80000000, R13, 0x48, !PT ;  /* 0x800000000e007812 */ /* 0x000fe200078e480d */
[----:B------:R-:W-:Y:S06]  /*0fc0*/  BRA `(.L_x_52) ;  /* 0x00000000000c7947 */ /* 0x000fec0003800000 */
.L_x_45:
[----:B------:R-:W0:Y:S01]  /*0fd0*/  MUFU.RSQ R0, -QNAN ;  /* 0xffc0000000007908 */ /* 0x000e220000001400 */
[----:B------:R-:W-:Y:S05]  /*0fe0*/  BRA `(.L_x_52) ;  /* 0x0000000000047947 */ /* 0x000fea0003800000 */
.L_x_44:
[----:B------:R-:W-:-:S07]  /*0ff0*/  FADD.FTZ R0, R0, R3 ;  /* 0x0000000300007221 */ /* 0x000fce0000010000 */
.L_x_52:
[----:B------:R-:W-:Y:S05]  /*1000*/  BSYNC.RECONVERGENT B1 ;  /* 0x0000000000017941 */ /* 0x000fea0003800200 */
.L_x_42:
[----:B------:R-:W-:-:S04]  /*1010*/  IMAD.MOV.U32 R11, RZ, RZ, 0x0 ;  /* 0x00000000ff0b7424 */ /* 0x000fc800078e00ff */
[----:B0-----:R-:W-:Y:S05]  /*1020*/  RET.REL.NODEC R10 `(_Z14softmax_kernelPfiii) ;  /* 0xffffffec0af47950 */ /* 0x001fea0003c3ffff */
.L_x_53:
        /* <DEDUP_REMOVED lines=13> */
.L_x_128:


//--------------------- .text._Z21compute_scores_kernelPKfS0_Pfiiii --------------------------
	.section	.text._Z21compute_scores_kernelPKfS0_Pfiiii,"ax",@progbits
	.align	128
        .global         _Z21compute_scores_kernelPKfS0_Pfiiii
        .type           _Z21compute_scores_kernelPKfS0_Pfiiii,@function
        .size           _Z21compute_scores_kernelPKfS0_Pfiiii,(.L_x_130 - _Z21compute_scores_kernelPKfS0_Pfiiii)
        .other          _Z21compute_scores_kernelPKfS0_Pfiiii,@"STO_CUDA_ENTRY STV_DEFAULT"
_Z21compute_scores_kernelPKfS0_Pfiiii:
.text._Z21compute_scores_kernelPKfS0_Pfiiii:
[----:B------:R-:W-:Y:S01]  /*0000*/  LDC R1, c[0x0][0x37c] ;  /* 0x0000df00ff017b82 */ /* 0x000fe20000000800 */
[----:B------:R-:W0:Y:S01]  /*0010*/  S2R R0, SR_CTAID.Y ;  /* 0x0000000000007919 */ /* 0x000e220000002600 */
[----:B------:R-:W1:Y:S06]  /*0020*/  LDCU UR7, c[0x0][0x3a4] ;  /* 0x00007480ff0777ac */ /* 0x000e6c0008000800 */
[----:B------:R-:W2:Y:S01]  /*0030*/  S2UR UR10, SR_CTAID.Z ;  /* 0x00000000000a79c3 */ /* 0x000ea20000002700 */
[----:B------:R-:W-:Y:S01]  /*0040*/  HFMA2 R23, -RZ, RZ, 0, 0 ;  /* 0x00000000ff177431 */ /* 0x000fe200000001ff */
[----:B------:R-:W0:Y:S01]  /*0050*/  S2R R15, SR_TID.Y ;  /* 0x00000000000f7919 */ /* 0x000e220000002200 */
[----:B------:R-:W3:Y:S01]  /*0060*/  LDCU.64 UR8, c[0x0][0x358] ;  /* 0x00006b00ff0877ac */ /* 0x000ee20008000a00 */
[----:B------:R-:W4:Y:S01]  /*0070*/  S2R R2, SR_CTAID.X ;  /* 0x0000000000027919 */ /* 0x000f220000002500 */
[----:B------:R-:W4:Y:S01]  /*0080*/  S2R R13, SR_TID.X ;  /* 0x00000000000d7919 */ /* 0x000f220000002100 */
[----:B-1----:R-:W-:Y:S01]  /*0090*/  UISETP.GE.AND UP0, UPT, UR7, 0x1, UPT ;  /* 0x000000010700788c */ /* 0x002fe2000bf06270 */
[----:B0-----:R-:W-:-:S02]  /*00a0*/  LEA R0, R0, R15, 0x4 ;  /* 0x0000000f00007211 */ /* 0x001fc400078e20ff */
[----:B----4-:R-:W-:-:S06]  /*00b0*/  LEA R3, R2, R13, 0x4 ;  /* 0x0000000d02037211 */ /* 0x010fcc00078e20ff */
[----:B--23--:R-:W-:Y:S05]  /*00c0*/  BRA.U !UP0, `(.L_x_54) ;  /* 0x0000000d081c7547 */ /* 0x00cfea000b800000 */
[----:B------:R-:W0:Y:S01]  /*00d0*/  S2UR UR6, SR_CgaCtaId ;  /* 0x00000000000679c3 */ /* 0x000e220000008800 */
[----:B------:R-:W-:Y:S01]  /*00e0*/  UMOV UR4, 0x400 ;  /* 0x0000040000047882 */ /* 0x000fe20000000000 */
[----:B------:R-:W-:Y:S01]  /*00f0*/  UISETP.GE.U32.AND UP0, UPT, UR7, 0x11, UPT ;  /* 0x000000110700788c */ /* 0x000fe2000bf06070 */
[----:B------:R-:W-:Y:S01]  /*0100*/  IMAD.MOV.U32 R23, RZ, RZ, RZ ;  /* 0x000000ffff177224 */ /* 0x000fe200078e00ff */
[----:B------:R-:W-:-:S04]  /*0110*/  UIADD3 UR5, UPT, UPT, UR4, 0x400, URZ ;  /* 0x0000040004057890 */ /* 0x000fc8000fffe0ff */
[----:B------:R-:W1:Y:S01]  /*0120*/  LDC R20, c[0x0][0x3a0] ;  /* 0x0000e800ff147b82 */ /* 0x000e620000000800 */
[----:B0-----:R-:W-:Y:S02]  /*0130*/  ULEA UR4, UR6, UR4, 0x18 ;  /* 0x0000000406047291 */ /* 0x001fe4000f8ec0ff */
[----:B------:R-:W-:Y:S02]  /*0140*/  ULEA UR5, UR6, UR5, 0x18 ;  /* 0x0000000506057291 */ /* 0x000fe4000f8ec0ff */
[----:B------:R-:W-:Y:S02]  /*0150*/  UIADD3 UR6, UPT, UPT, UR7, 0xf, URZ ;  /* 0x0000000f07067890 */ /* 0x000fe4000fffe0ff */
[----:B------:R-:W-:Y:S01]  /*0160*/  LEA R2, R15, UR4, 0x6 ;  /* 0x000000040f027c11 */ /* 0x000fe2000f8e30ff */
[----:B------:R-:W-:Y:S01]  /*0170*/  UMOV UR4, URZ ;  /* 0x000000ff00047c82 */ /* 0x000fe20008000000 */
[C---:B------:R-:W-:Y:S01]  /*0180*/  LEA R16, R13.reuse, UR5, 0x2 ;  /* 0x000000050d107c11 */ /* 0x040fe2000f8e10ff */
[----:B-1----:R-:W-:Y:S01]  /*0190*/  IMAD R22, R0, R20, UR10 ;  /* 0x0000000a00167e24 */ /* 0x002fe2000f8e0214 */
[----:B------:R-:W-:Y:S01]  /*01a0*/  LEA R21, R13, R2, 0x2 ;  /* 0x000000020d157211 */ /* 0x000fe200078e10ff */
[----:B------:R-:W-:Y:S01]  /*01b0*/  IMAD R20, R3, R20, UR10 ;  /* 0x0000000a03147e24 */ /* 0x000fe2000f8e0214 */
[----:B------:R-:W-:Y:S01]  /*01c0*/  LEA R19, R15, R16, 0x6 ;  /* 0x000000100f137211 */ /* 0x000fe200078e30ff */
[----:B------:R-:W-:Y:S06]  /*01d0*/  BRA.U !UP0, `(.L_x_55) ;  /* 0x0000000508e87547 */ /* 0x000fec000b800000 */
[----:B------:R-:W0:Y:S01]  /*01e0*/  LDC.64 R24, c[0x0][0x388] ;  /* 0x0000e200ff187b82 */ /* 0x000e220000000a00 */
[----:B------:R-:W1:Y:S01]  /*01f0*/  LDCU UR11, c[0x0][0x398] ;  /* 0x00007300ff0b77ac */ /* 0x000e620008000800 */
[----:B------:R-:W-:Y:S01]  /*0200*/  IMAD R18, R20, UR7, R15 ;  /* 0x0000000714127c24 */ /* 0x000fe2000f8e020f */
[----:B------:R-:W-:Y:S01]  /*0210*/  MOV R14, R13 ;  /* 0x0000000d000e7202 */ /* 0x000fe20000000f00 */
[----:B------:R-:W-:Y:S01]  /*0220*/  IMAD R17, R22, UR7, R13 ;  /* 0x0000000716117c24 */ /* 0x000fe2000f8e020d */
[----:B------:R-:W-:Y:S01]  /*0230*/  USHF.R.U32.HI UR4, URZ, 0x4, UR6 ;  /* 0x00000004ff047899 */ /* 0x000fe20008011606 */
[----:B------:R-:W-:Y:S01]  /*0240*/  IMAD.MOV.U32 R23, RZ, RZ, RZ ;  /* 0x000000ffff177224 */ /* 0x000fe200078e00ff */
[----:B------:R-:W-:Y:S01]  /*0250*/  MOV R12, R15 ;  /* 0x0000000f000c7202 */ /* 0x000fe20000000f00 */
[----:B------:R-:W2:Y:S01]  /*0260*/  LDCU UR5, c[0x0][0x3a4] ;  /* 0x00007480ff0577ac */ /* 0x000ea20008000800 */
[----:B------:R-:W-:Y:S01]  /*0270*/  ULOP3.LUT UR4, UR4, 0x7fffffe, URZ, 0xc0, !UPT ;  /* 0x07fffffe04047892 */ /* 0x000fe2000f8ec0ff */
[----:B------:R-:W3:Y:S03]  /*0280*/  LDCU UR12, c[0x0][0x39c] ;  /* 0x00007380ff0c77ac */ /* 0x000ee60008000800 */
[----:B------:R-:W-:Y:S01]  /*0290*/  UIADD3 UR4, UPT, UPT, -UR4, URZ, URZ ;  /* 0x000000ff04047290 */ /* 0x000fe2000fffe1ff */
[----:B-1----:R-:W-:-:S13]  /*02a0*/  ISETP.GE.AND P1, PT, R0, UR11, PT ;  /* 0x0000000b00007c0c */ /* 0x002fda000bf26270 */
.L_x_56:
[----:B--2---:R-:W-:Y:S01]  /*02b0*/  UMOV UR7, UR5 ;  /* 0x0000000500077c82 */ /* 0x004fe20008000000 */
[----:B---3--:R-:W-:Y:S01]  /*02c0*/  ISETP.GE.AND P0, PT, R3, UR12, PT ;  /* 0x0000000c03007c0c */ /* 0x008fe2000bf06270 */
[----:B------:R-:W-:Y:S01]  /*02d0*/  HFMA2 R28, -RZ, RZ, 0, 0 ;  /* 0x00000000ff1c7431 */ /* 0x000fe200000001ff */
[----:B------:R-:W-:Y:S01]  /*02e0*/  ISETP.GE.OR P2, PT, R14, UR7, P1 ;  /* 0x000000070e007c0c */ /* 0x000fe20008f46670 */
[----:B------:R-:W-:Y:S01]  /*02f0*/  IMAD.MOV.U32 R6, RZ, RZ, RZ ;  /* 0x000000ffff067224 */ /* 0x000fe200078e00ff */
[----:B------:R-:W-:Y:S01]  /*0300*/  ISETP.GE.OR P3, PT, R12, UR7, P0 ;  /* 0x000000070c007c0c */ /* 0x000fe20008766670 */
[----:B0-----:R-:W-:-:S10]  /*0310*/  IMAD.WIDE R26, R18, 0x4, R24 ;  /* 0x00000004121a7825 */ /* 0x001fd400078e0218 */
[----:B------:R-:W0:Y:S02]  /*0320*/  @!P2 LDC.64 R4, c[0x0][0x380] ;  /* 0x0000e000ff04ab82 */ /* 0x000e240000000a00 */
[----:B------:R-:W2:Y:S01]  /*0330*/  @!P3 LDG.E R28, desc[UR8][R26.64] ;  /* 0x000000081a1cb981 */ /* 0x000ea2000c1e1900 */
[----:B0-----:R-:W-:-:S05]  /*0340*/  @!P2 IMAD.WIDE R4, R17, 0x4, R4 ;  /* 0x000000041104a825 */ /* 0x001fca00078e0204 */
[----:B------:R-:W3:Y:S04]  /*0350*/  @!P2 LDG.E R6, desc[UR8][R4.64] ;  /* 0x000000080406a981 */ /* 0x000ee8000c1e1900 */
[----:B---3--:R-:W-:Y:S04]  /*0360*/  STS [R21], R6 ;  /* 0x0000000615007388 */ /* 0x008fe80000000800 */
[----:B--2---:R-:W-:Y:S01]  /*0370*/  STS [R19], R28 ;  /* 0x0000001c13007388 */ /* 0x004fe20000000800 */
[----:B------:R-:W-:Y:S06]  /*0380*/  BAR.SYNC.DEFER_BLOCKING 0x0 ;  /* 0x0000000000007b1d */ /* 0x000fec0000010000 */
[----:B------:R-:W-:Y:S04]  /*0390*/  LDS R29, [R16] ;  /* 0x00000000101d7984 */ /* 0x000fe80000000800 */
[----:B------:R-:W0:Y:S04]  /*03a0*/  LDS.128 R8, [R2] ;  /* 0x0000000002087984 */ /* 0x000e280000000c00 */
[----:B------:R-:W1:Y:S04]  /*03b0*/  LDS R4, [R16+0x40] ;  /* 0x0000400010047984 */ /* 0x000e680000000800 */
[----:B------:R-:W2:Y:S04]  /*03c0*/  LDS R7, [R16+0x80] ;  /* 0x0000800010077984 */ /* 0x000ea80000000800 */
[----:B------:R-:W-:Y:S01]  /*03d0*/  LDS R28, [R16+0x3c0] ;  /* 0x0003c000101c7984 */ /* 0x000fe20000000800 */
[----:B0-----:R-:W-:-:S03]  /*03e0*/  FFMA R29, R8, R29, R23 ;  /* 0x0000001d081d7223 */ /* 0x001fc60000000017 */
[----:B------:R-:W0:Y:S01]  /*03f0*/  LDS R8, [R16+0xc0] ;  /* 0x0000c00010087984 */ /* 0x000e220000000800 */
[----:B-1----:R-:W-:-:S03]  /*0400*/  FFMA R4, R4, R9, R29 ;  /* 0x0000000904047223 */ /* 0x002fc6000000001d */
[----:B------:R-:W-:Y:S01]  /*0410*/  LDS R9, [R16+0x100] ;  /* 0x0001000010097984 */ /* 0x000fe20000000800 */
[----:B--2---:R-:W-:-:S03]  /*0420*/  FFMA R23, R7, R10, R4 ;  /* 0x0000000a07177223 */ /* 0x004fc60000000004 */
[----:B------:R-:W1:Y:S04]  /*0430*/  LDS.128 R4, [R2+0x10] ;  /* 0x0000100002047984 */ /* 0x000e680000000c00 */
[----:B------:R-:W2:Y:S01]  /*0440*/  LDS R29, [R16+0x140] ;  /* 0x00014000101d7984 */ /* 0x000ea20000000800 */
[----:B0-----:R-:W-:-:S03]  /*0450*/  FFMA R23, R8, R11, R23 ;  /* 0x0000000b08177223 */ /* 0x001fc60000000017 */
[----:B------:R-:W0:Y:S01]  /*0460*/  LDS R11, [R16+0x180] ;  /* 0x00018000100b7984 */ /* 0x000e220000000800 */
[----:B-1----:R-:W-:-:S03]  /*0470*/  FFMA R8, R4, R9, R23 ;  /* 0x0000000904087223 */ /* 0x002fc60000000017 */
[----:B------:R-:W1:Y:S01]  /*0480*/  LDS R4, [R16+0x1c0] ;  /* 0x0001c00010047984 */ /* 0x000e620000000800 */
[----:B--2---:R-:W-:-:S03]  /*0490*/  FFMA R8, R29, R5, R8 ;  /* 0x000000051d087223 */ /* 0x004fc60000000008 */
[----:B------:R-:W-:Y:S04]  /*04a0*/  LDS R5, [R16+0x200] ;  /* 0x0002000010057984 */ /* 0x000fe80000000800 */
[----:B------:R-:W-:Y:S01]  /*04b0*/  LDS R29, [R16+0x240] ;  /* 0x00024000101d7984 */ /* 0x000fe20000000800 */
[----:B0-----:R-:W-:-:S03]  /*04c0*/  FFMA R23, R11, R6, R8 ;  /* 0x000000060b177223 */ /* 0x001fc60000000008 */
[----:B------:R-:W0:Y:S01]  /*04d0*/  LDS.128 R8, [R2+0x20] ;  /* 0x0000200002087984 */ /* 0x000e220000000c00 */
[----:B-1----:R-:W-:-:S03]  /*04e0*/  FFMA R23, R4, R7, R23 ;  /* 0x0000000704177223 */ /* 0x002fc60000000017 */
[----:B------:R-:W1:Y:S01]  /*04f0*/  LDS R7, [R16+0x280] ;  /* 0x0002800010077984 */ /* 0x000e620000000800 */
[----:B0-----:R-:W-:-:S03]  /*0500*/  FFMA R4, R8, R5, R23 ;  /* 0x0000000508047223 */ /* 0x001fc60000000017 */
[----:B------:R-:W0:Y:S01]  /*0510*/  LDS R8, [R16+0x2c0] ;  /* 0x0002c00010087984 */ /* 0x000e220000000800 */
[----:B------:R-:W-:-:S03]  /*0520*/  FFMA R4, R29, R9, R4 ;  /* 0x000000091d047223 */ /* 0x000fc60000000004 */
[----:B------:R-:W-:Y:S01]  /*0530*/  LDS R9, [R16+0x300] ;  /* 0x0003000010097984 */ /* 0x000fe20000000800 */
[----:B-1----:R-:W-:-:S03]  /*0540*/  FFMA R23, R7, R10, R4 ;  /* 0x0000000a07177223 */ /* 0x002fc60000000004 */
[----:B------:R-:W1:Y:S01]  /*0550*/  LDS.128 R4, [R2+0x30] ;  /* 0x0000300002047984 */ /* 0x000e620000000c00 */
[----:B0-----:R-:W-:Y:S01]  /*0560*/  FFMA R11, R8, R11, R23 ;  /* 0x0000000b080b7223 */ /* 0x001fe20000000017 */
[----:B------:R-:W-:Y:S02]  /*0570*/  IADD3 R8, PT, PT, R14, 0x10, RZ ;  /* 0x000000100e087810 */ /* 0x000fe40007ffe0ff */
[----:B------:R-:W0:Y:S02]  /*0580*/  LDS R23, [R16+0x340] ;  /* 0x0003400010177984 */ /* 0x000e240000000800 */
[----:B------:R-:W-:Y:S01]  /*0590*/  ISETP.GE.OR P2, PT, R8, UR7, P1 ;  /* 0x0000000708007c0c */ /* 0x000fe20008f46670 */
[----:B-1----:R-:W-:-:S12]  /*05a0*/  FFMA R4, R4, R9, R11 ;  /* 0x0000000904047223 */ /* 0x002fd8000000000b */
[----:B------:R-:W1:Y:S01]  /*05b0*/  @!P2 LDC.64 R8, c[0x0][0x380] ;  /* 0x0000e000ff08ab82 */ /* 0x000e620000000a00 */
[----:B------:R-:W-:Y:S02]  /*05c0*/  HFMA2 R10, -RZ, RZ, 0, 0 ;  /* 0x00000000ff0a7431 */ /* 0x000fe400000001ff */
[----:B0-----:R-:W-:Y:S01]  /*05d0*/  FFMA R11, R23, R5, R4 ;  /* 0x00000005170b7223 */ /* 0x001fe20000000004 */
[----:B-1----:R-:W-:Y:S02]  /*05e0*/  @!P2 IMAD.WIDE R4, R17, 0x4, R8 ;  /* 0x000000041104a825 */ /* 0x002fe400078e0208 */
[----:B------:R-:W0:Y:S02]  /*05f0*/  LDS R8, [R16+0x380] ;  /* 0x0003800010087984 */ /* 0x000e240000000800 */
[----:B------:R-:W-:-:S05]  /*0600*/  VIADD R9, R12, 0x10 ;  /* 0x000000100c097836 */ /* 0x000fca0000000000 */
[----:B------:R-:W-:Y:S01]  /*0610*/  ISETP.GE.OR P0, PT, R9, UR7, P0 ;  /* 0x0000000709007c0c */ /* 0x000fe20008706670 */
[----:B------:R-:W-:Y:S01]  /*0620*/  BAR.SYNC.DEFER_BLOCKING 0x0 ;  /* 0x0000000000007b1d */ /* 0x000fe20000010000 */
[----:B------:R-:W-:-:S06]  /*0630*/  MOV R23, RZ ;  /* 0x000000ff00177202 */ /* 0x000fcc0000000f00 */
[----:B------:R-:W2:Y:S05]  /*0640*/  @!P2 LDG.E R23, desc[UR8][R4.64+0x40] ;  /* 0x000040080417a981 */ /* 0x000eaa000c1e1900 */
[----:B------:R-:W3:Y:S01]  /*0650*/  @!P0 LDG.E R10, desc[UR8][R26.64+0x40] ;  /* 0x000040081a0a8981 */ /* 0x000ee2000c1e1900 */
[----:B0-----:R-:W-:-:S04]  /*0660*/  FFMA R6, R8, R6, R11 ;  /* 0x0000000608067223 */ /* 0x001fc8000000000b */
[----:B------:R-:W-:Y:S01]  /*0670*/  FFMA R7, R28, R7, R6 ;  /* 0x000000071c077223 */ /* 0x000fe20000000006 */
[----:B------:R-:W-:-:S04]  /*0680*/  UIADD3 UR4, UPT, UPT, UR4, 0x2, URZ ;  /* 0x0000000204047890 */ /* 0x000fc8000fffe0ff */
[----:B------:R-:W-:Y:S01]  /*0690*/  UISETP.NE.AND UP0, UPT, UR4, URZ, UPT ;  /* 0x000000ff0400728c */ /* 0x000fe2000bf05270 */
[----:B------:R-:W-:Y:S01]  /*06a0*/  IADD3 R18, PT, PT, R18, 0x20, RZ ;  /* 0x0000002012127810 */ /* 0x000fe20007ffe0ff */
[----:B------:R-:W-:Y:S01]  /*06b0*/  VIADD R14, R14, 0x20 ;  /* 0x000000200e0e7836 */ /* 0x000fe20000000000 */
[----:B------:R-:W-:Y:S02]  /*06c0*/  IADD3 R12, PT, PT, R12, 0x20, RZ ;  /* 0x000000200c0c7810 */ /* 0x000fe40007ffe0ff */
[----:B------:R-:W-:Y:S01]  /*06d0*/  IADD3 R17, PT, PT, R17, 0x20, RZ ;  /* 0x0000002011117810 */ /* 0x000fe20007ffe0ff */
[----:B--2---:R-:W-:Y:S04]  /*06e0*/  STS [R21], R23 ;  /* 0x0000001715007388 */ /* 0x004fe80000000800 */
[----:B---3--:R-:W-:Y:S01]  /*06f0*/  STS [R19], R10 ;  /* 0x0000000a13007388 */ /* 0x008fe20000000800 */
[----:B------:R-:W-:Y:S06]  /*0700*/  BAR.SYNC.DEFER_BLOCKING 0x0 ;  /* 0x0000000000007b1d */ /* 0x000fec0000010000 */
[----:B------:R-:W-:Y:S04]  /*0710*/  LDS R29, [R16] ;  /* 0x00000000101d7984 */ /* 0x000fe80000000800 */
[----:B------:R-:W0:Y:S04]  /*0720*/  LDS.128 R8, [R2] ;  /* 0x0000000002087984 */ /* 0x000e280000000c00 */
[----:B------:R-:W1:Y:S04]  /*0730*/  LDS R4, [R16+0x40] ;  /* 0x0000400010047984 */ /* 0x000e680000000800 */
[----:B------:R-:W2:Y:S04]  /*0740*/  LDS R5, [R16+0x80] ;  /* 0x0000800010057984 */ /* 0x000ea80000000800 */
[----:B------:R-:W3:Y:S04]  /*0750*/  LDS R28, [R16+0xc0] ;  /* 0x0000c000101c7984 */ /* 0x000ee80000000800 */
[----:B------:R-:W-:Y:S04]  /*0760*/  LDS R23, [R16+0x180] ;  /* 0x0001800010177984 */ /* 0x000fe80000000800 */
[----:B------:R-:W-:Y:S01]  /*0770*/  LDS R26, [R16+0x1c0] ;  /* 0x0001c000101a7984 */ /* 0x000fe20000000800 */
[----:B0-----:R-:W-:-:S03]  /*0780*/  FFMA R8, R8, R29, R7 ;  /* 0x0000001d08087223 */ /* 0x001fc60000000007 */
[----:B------:R-:W-:Y:S01]  /*0790*/  LDS R29, [R16+0x140] ;  /* 0x00014000101d7984 */ /* 0x000fe20000000800 */
[----:B-1----:R-:W-:-:S03]  /*07a0*/  FFMA R4, R4, R9, R8 ;  /* 0x0000000904047223 */ /* 0x002fc60000000008 */
[----:B------:R-:W-:Y:S01]  /*07b0*/  LDS R9, [R16+0x100] ;  /* 0x0001000010097984 */ /* 0x000fe20000000800 */
[----:B--2---:R-:W-:-:S03]  /*07c0*/  FFMA R27, R5, R10, R4 ;  /* 0x0000000a051b7223 */ /* 0x004fc60000000004 */
[----:B------:R-:W0:Y:S01]  /*07d0*/  LDS.128 R4, [R2+0x10] ;  /* 0x0000100002047984 */ /* 0x000e220000000c00 */
[----:B---3--:R-:W-:-:S03]  /*07e0*/  FFMA R11, R28, R11, R27 ;  /* 0x0000000b1c0b7223 */ /* 0x008fc6000000001b */
[----:B------:R-:W-:Y:S01]  /*07f0*/  LDS R27, [R16+0x240] ;  /* 0x00024000101b7984 */ /* 0x000fe20000000800 */
[----:B0-----:R-:W-:-:S03]  /*0800*/  FFMA R4, R4, R9, R11 ;  /* 0x0000000904047223 */ /* 0x001fc6000000000b */
[----:B------:R-:W-:Y:S01]  /*0810*/  LDS.128 R8, [R2+0x20] ;  /* 0x0000200002087984 */ /* 0x000fe20000000c00 */
[----:B------:R-:W-:-:S03]  /*0820*/  FFMA R4, R29, R5, R4 ;  /* 0x000000051d047223 */ /* 0x000fc60000000004 */
[----:B------:R-:W0:Y:S01]  /*0830*/  LDS R5, [R16+0x200] ;  /* 0x0002000010057984 */ /* 0x000e220000000800 */
[----:B------:R-:W-:-:S04]  /*0840*/  FFMA R23, R23, R6, R4 ;  /* 0x0000000617177223 */ /* 0x000fc80000000004 */
[----:B------:R-:W-:Y:S02]  /*0850*/  FFMA R7, R26, R7, R23 ;  /* 0x000000071a077223 */ /* 0x000fe40000000017 */
[----:B------:R-:W1:Y:S04]  /*0860*/  LDS R23, [R16+0x280] ;  /* 0x0002800010177984 */ /* 0x000e680000000800 */
[----:B------:R-:W2:Y:S01]  /*0870*/  LDS R26, [R16+0x2c0] ;  /* 0x0002c000101a7984 */ /* 0x000ea20000000800 */
[----:B0-----:R-:W-:-:S03]  /*0880*/  FFMA R8, R8, R5, R7 ;  /* 0x0000000508087223 */ /* 0x001fc60000000007 */
[----:B------:R-:W-:Y:S01]  /*0890*/  LDS.128 R4, [R2+0x30] ;  /* 0x0000300002047984 */ /* 0x000fe20000000c00 */
[----:B------:R-:W-:-:S03]  /*08a0*/  FFMA R8, R27, R9, R8 ;  /* 0x000000091b087223 */ /* 0x000fc60000000008 */
[----:B------:R-:W0:Y:S01]  /*08b0*/  LDS R9, [R16+0x300] ;  /* 0x0003000010097984 */ /* 0x000e220000000800 */
[----:B-1----:R-:W-:-:S03]  /*08c0*/  FFMA R23, R23, R10, R8 ;  /* 0x0000000a17177223 */ /* 0x002fc60000000008 */
[----:B------:R-:W1:Y:S04]  /*08d0*/  LDS R27, [R16+0x340] ;  /* 0x00034000101b7984 */ /* 0x000e680000000800 */
[----:B------:R-:W3:Y:S01]  /*08e0*/  LDS R8, [R16+0x380] ;  /* 0x0003800010087984 */ /* 0x000ee20000000800 */
[----:B--2---:R-:W-:-:S03]  /*08f0*/  FFMA R11, R26, R11, R23 ;  /* 0x0000000b1a0b7223 */ /* 0x004fc60000000017 */
[----:B------:R-:W2:Y:S01]  /*0900*/  LDS R23, [R16+0x3c0] ;  /* 0x0003c00010177984 */ /* 0x000ea20000000800 */
[----:B0-----:R-:W-:-:S04]  /*0910*/  FFMA R4, R4, R9, R11 ;  /* 0x0000000904047223 */ /* 0x001fc8000000000b */
[----:B-1----:R-:W-:-:S04]  /*0920*/  FFMA R5, R27, R5, R4 ;  /* 0x000000051b057223 */ /* 0x002fc80000000004 */
[----:B---3--:R-:W-:-:S04]  /*0930*/  FFMA R6, R8, R6, R5 ;  /* 0x0000000608067223 */ /* 0x008fc80000000005 */
[----:B--2---:R-:W-:Y:S01]  /*0940*/  FFMA R23, R23, R7, R6 ;  /* 0x0000000717177223 */ /* 0x004fe20000000006 */
[----:B------:R-:W-:Y:S06]  /*0950*/  BAR.SYNC.DEFER_BLOCKING 0x0 ;  /* 0x0000000000007b1d */ /* 0x000fec0000010000 */
[----:B------:R-:W-:Y:S05]  /*0960*/  BRA.U UP0, `(.L_x_56) ;  /* 0xfffffff900507547 */ /* 0x000fea000b83ffff */
[----:B------:R-:W-:-:S12]  /*0970*/  ULOP3.LUT UR4, UR6, 0x7fffffe0, URZ, 0xc0, !UPT ;  /* 0x7fffffe006047892 */ /* 0x000fd8000f8ec0ff */
.L_x_55:
[----:B------:R-:W-:-:S09]  /*0980*/  ULOP3.LUT UP0, URZ, UR6, 0x10, URZ, 0xc0, !UPT ;  /* 0x0000001006ff7892 */ /* 0x000fd2000f80c0ff */
[----:B------:R-:W-:Y:S05]  /*0990*/  BRA.U !UP0, `(.L_x_54) ;  /* 0x0000000108e87547 */ /* 0x000fea000b800000 */
[----:B------:R-:W0:Y:S01]  /*09a0*/  LDCU UR5, c[0x0][0x398] ;  /* 0x00007300ff0577ac */ /* 0x000e220008000800 */
[----:B------:R-:W-:Y:S01]  /*09b0*/  IADD3 R9, PT, PT, R13, UR4, RZ ;  /* 0x000000040d097c10 */ /* 0x000fe2000fffe0ff */
[----:B------:R-:W-:Y:S01]  /*09c0*/  IMAD.MOV.U32 R14, RZ, RZ, RZ ;  /* 0x000000ffff0e7224 */ /* 0x000fe200078e00ff */
[----:B------:R-:W-:Y:S01]  /*09d0*/  IADD3 R13, PT, PT, R15, UR4, RZ ;  /* 0x000000040f0d7c10 */ /* 0x000fe2000fffe0ff */
[----:B------:R-:W1:Y:S01]  /*09e0*/  LDCU UR6, c[0x0][0x39c] ;  /* 0x00007380ff0677ac */ /* 0x000e620008000800 */
[----:B------:R-:W-:Y:S02]  /*09f0*/  ISETP.GE.AND P0, PT, R9, UR7, PT ;  /* 0x0000000709007c0c */ /* 0x000fe4000bf06270 */
[----:B------:R-:W-:Y:S02]  /*0a00*/  ISETP.GE.AND P1, PT, R13, UR7, PT ;  /* 0x000000070d007c0c */ /* 0x000fe4000bf26270 */
[----:B0-----:R-:W-:Y:S02]  /*0a10*/  ISETP.GE.OR P0, PT, R0, UR5, P0 ;  /* 0x0000000500007c0c */ /* 0x001fe40008706670 */
[----:B-1----:R-:W-:-:S11]  /*0a20*/  ISETP.GE.OR P1, PT, R3, UR6, P1 ;  /* 0x0000000603007c0c */ /* 0x002fd60008f26670 */
[----:B------:R-:W0:Y:S01]  /*0a30*/  @!P0 LDC.64 R6, c[0x0][0x380] ;  /* 0x0000e000ff068b82 */ /* 0x000e220000000a00 */
[----:B------:R-:W-:Y:S01]  /*0a40*/  @!P0 IMAD R9, R22, UR7, R9 ;  /* 0x0000000716098c24 */ /* 0x000fe2000f8e0209 */
[----:B------:R-:W-:Y:S01]  /*0a50*/  MOV R22, RZ ;  /* 0x000000ff00167202 */ /* 0x000fe20000000f00 */
[----:B------:R-:W-:-:S05]  /*0a60*/  @!P1 IMAD R13, R20, UR7, R13 ;  /* 0x00000007140d9c24 */ /* 0x000fca000f8e020d */
[----:B------:R-:W1:Y:S01]  /*0a70*/  @!P1 LDC.64 R4, c[0x0][0x388] ;  /* 0x0000e200ff049b82 */ /* 0x000e620000000a00 */
[----:B0-----:R-:W-:-:S05]  /*0a80*/  @!P0 IMAD.WIDE R8, R9, 0x4, R6 ;  /* 0x0000000409088825 */ /* 0x001fca00078e0206 */
[----:B------:R-:W2:Y:S01]  /*0a90*/  @!P0 LDG.E R14, desc[UR8][R8.64] ;  /* 0x00000008080e8981 */ /* 0x000ea2000c1e1900 */
[----:B-1----:R-:W-:-:S05]  /*0aa0*/  @!P1 IMAD.WIDE R12, R13, 0x4, R4 ;  /* 0x000000040d0c9825 */ /* 0x002fca00078e0204 */
[----:B------:R-:W3:Y:S04]  /*0ab0*/  @!P1 LDG.E R22, desc[UR8][R12.64] ;  /* 0x000000080c169981 */ /* 0x000ee8000c1e1900 */
        /* <DEDUP_REMOVED lines=9> */
[----:B------:R-:W4:Y:S04]  /*0b50*/  LDS.128 R8, [R2+0x10] ;  /* 0x0000100002087984 */ /* 0x000f280000000c00 */
[----:B------:R-:W5:Y:S04]  /*0b60*/  LDS R18, [R16+0x140] ;  /* 0x0001400010127984 */ /* 0x000f680000000800 */
[----:B------:R-:W5:Y:S04]  /*0b70*/  LDS R25, [R16+0x180] ;  /* 0x0001800010197984 */ /* 0x000f680000000800 */
[----:B------:R-:W5:Y:S04]  /*0b80*/  LDS R24, [R16+0x1c0] ;  /* 0x0001c00010187984 */ /* 0x000f680000000800 */
[----:B------:R-:W-:Y:S01]  /*0b90*/  LDS R19, [R16+0x200] ;  /* 0x0002000010137984 */ /* 0x000fe20000000800 */
[----:B0-----:R-:W-:-:S03]  /*0ba0*/  FFMA R22, R4, R15, R23 ;  /* 0x0000000f04167223 */ /* 0x001fc60000000017 */
[----:B------:R-:W-:Y:S04]  /*0bb0*/  LDS R26, [R16+0x340] ;  /* 0x00034000101a7984 */ /* 0x000fe80000000800 */
[----:B------:R-:W0:Y:S01]  /*0bc0*/  LDS.128 R12, [R2+0x20] ;  /* 0x00002000020c7984 */ /* 0x000e220000000c00 */
[----:B-1----:R-:W-:-:S03]  /*0bd0*/  FFMA R22, R29, R5, R22 ;  /* 0x000000051d167223 */ /* 0x002fc60000000016 */
[----:B------:R-:W1:Y:S01]  /*0be0*/  LDS R4, [R16+0x240] ;  /* 0x0002400010047984 */ /* 0x000e620000000800 */
[----:B--2---:R-:W-:-:S03]  /*0bf0*/  FFMA R27, R27, R6, R22 ;  /* 0x000000061b1b7223 */ /* 0x004fc60000000016 */
[----:B------:R-:W2:Y:S01]  /*0c00*/  LDS R5, [R16+0x280] ;  /* 0x0002800010057984 */ /* 0x000ea20000000800 */
[----:B---3--:R-:W-:-:S03]  /*0c10*/  FFMA R27, R20, R7, R27 ;  /* 0x00000007141b7223 */ /* 0x008fc6000000001b */
[----:B------:R-:W3:Y:S04]  /*0c20*/  LDS R6, [R16+0x2c0] ;  /* 0x0002c00010067984 */ /* 0x000ee80000000800 */
[----:B------:R-:W-:Y:S04]  /*0c30*/  LDS R7, [R16+0x300] ;  /* 0x0003000010077984 */ /* 0x000fe80000000800 */
[----:B------:R-:W3:Y:S01]  /*0c40*/  LDS.128 R20, [R2+0x30] ;  /* 0x0000300002147984 */ /* 0x000ee20000000c00 */
[----:B----4-:R-:W-:-:S03]  /*0c50*/  FFMA R27, R8, R17, R27 ;  /* 0x00000011081b7223 */ /* 0x010fc6000000001b */
[----:B------:R-:W4:Y:S01]  /*0c60*/  LDS R17, [R16+0x380] ;  /* 0x0003800010117984 */ /* 0x000f220000000800 */
[----:B-----5:R-:W-:-:S03]  /*0c70*/  FFMA R18, R18, R9, R27 ;  /* 0x0000000912127223 */ /* 0x020fc6000000001b */
[----:B------:R-:W5:Y:S01]  /*0c80*/  LDS R8, [R16+0x3c0] ;  /* 0x0003c00010087984 */ /* 0x000f620000000800 */
[----:B------:R-:W-:-:S04]  /*0c90*/  FFMA R25, R25, R10, R18 ;  /* 0x0000000a19197223 */ /* 0x000fc80000000012 */
[----:B------:R-:W-:-:S04]  /*0ca0*/  FFMA R11, R24, R11, R25 ;  /* 0x0000000b180b7223 */ /* 0x000fc80000000019 */
[----:B0-----:R-:W-:-:S04]  /*0cb0*/  FFMA R11, R12, R19, R11 ;  /* 0x000000130c0b7223 */ /* 0x001fc8000000000b */
[----:B-1----:R-:W-:-:S04]  /*0cc0*/  FFMA R4, R4, R13, R11 ;  /* 0x0000000d04047223 */ /* 0x002fc8000000000b */
[----:B--2---:R-:W-:-:S04]  /*0cd0*/  FFMA R5, R5, R14, R4 ;  /* 0x0000000e05057223 */ /* 0x004fc80000000004 */
[----:B---3--:R-:W-:-:S04]  /*0ce0*/  FFMA R5, R6, R15, R5 ;  /* 0x0000000f06057223 */ /* 0x008fc80000000005 */
[----:B------:R-:W-:-:S04]  /*0cf0*/  FFMA R5, R20, R7, R5 ;  /* 0x0000000714057223 */ /* 0x000fc80000000005 */
[----:B------:R-:W-:-:S04]  /*0d00*/  FFMA R26, R26, R21, R5 ;  /* 0x000000151a1a7223 */ /* 0x000fc80000000005 */
[----:B----4-:R-:W-:-:S04]  /*0d10*/  FFMA R17, R17, R22, R26 ;  /* 0x0000001611117223 */ /* 0x010fc8000000001a */
[----:B-----5:R-:W-:Y:S01]  /*0d20*/  FFMA R23, R8, R23, R17 ;  /* 0x0000001708177223 */ /* 0x020fe20000000011 */
[----:B------:R-:W-:Y:S06]  /*0d30*/  BAR.SYNC.DEFER_BLOCKING 0x0 ;  /* 0x0000000000007b1d */ /* 0x000fec0000010000 */
.L_x_54:
[----:B------:R-:W-:-:S04]  /*0d40*/  I2FP.F32.S32 R2, UR7 ;  /* 0x0000000700027c45 */ /* 0x000fc80008201400 */
[----:B------:R-:W-:Y:S01]  /*0d50*/  IADD3 R4, PT, PT, R2, -0xd000000, RZ ;  /* 0xf300000002047810 */ /* 0x000fe20007ffe0ff */
[----:B------:R0:W1:Y:S03]  /*0d60*/  MUFU.RSQ R5, R2 ;  /* 0x0000000200057308 */ /* 0x0000660000001400 */
[----:B------:R-:W-:-:S13]  /*0d70*/  ISETP.GT.U32.AND P0, PT, R4, 0x727fffff, PT ;  /* 0x727fffff0400780c */ /* 0x000fda0003f04070 */
[----:B0-----:R-:W-:Y:S05]  /*0d80*/  @!P0 BRA `(.L_x_57) ;  /* 0x0000000000108947 */ /* 0x001fea0003800000 */
[----:B------:R-:W-:-:S07]  /*0d90*/  MOV R6, 0xdb0 ;  /* 0x00000db000067802 */ /* 0x000fce0000000f00 */
[----:B-1----:R-:W-:Y:S05]  /*0da0*/  CALL.REL.NOINC `($__internal_2_$__cuda_sm20_sqrt_rn_f32_slowpath) ;  /* 0x00000000007c7944 */ /* 0x002fea0003c00000 */
[----:B------:R-:W-:Y:S01]  /*0db0*/  MOV R4, R2 ;  /* 0x0000000200047202 */ /* 0x000fe20000000f00 */
[----:B------:R-:W-:Y:S06]  /*0dc0*/  BRA `(.L_x_58) ;  /* 0x0000000000107947 */ /* 0x000fec0003800000 */
.L_x_57:
[----:B-1----:R-:W-:Y:S01]  /*0dd0*/  FMUL.FTZ R7, R2, R5 ;  /* 0x0000000502077220 */ /* 0x002fe20000410000 */
[----:B------:R-:W-:-:S03]  /*0de0*/  FMUL.FTZ R4, R5, 0.5 ;  /* 0x3f00000005047820 */ /* 0x000fc60000410000 */
[----:B------:R-:W-:-:S04]  /*0df0*/  FFMA R2, -R7, R7, R2 ;  /* 0x0000000707027223 */ /* 0x000fc80000000102 */
[----:B------:R-:W-:-:S07]  /*0e00*/  FFMA R4, R2, R4, R7 ;  /* 0x0000000402047223 */ /* 0x000fce0000000007 */
.L_x_58:
[----:B------:R-:W0:Y:S01]  /*0e10*/  MUFU.RCP R5, R4 ;  /* 0x0000000400057308 */ /* 0x000e220000001000 */
[----:B------:R-:W-:Y:S07]  /*0e20*/  BSSY.RECONVERGENT B0, `(.L_x_59) ;  /* 0x000000c000007945 */ /* 0x000fee0003800200 */
[----:B------:R-:W1:Y:S01]  /*0e30*/  FCHK P0, R23, R4 ;  /* 0x0000000417007302 */ /* 0x000e620000000000 */
[----:B0-----:R-:W-:-:S04]  /*0e40*/  FFMA R2, R5, -R4, 1 ;  /* 0x3f80000005027423 */ /* 0x001fc80000000804 */
[----:B------:R-:W-:-:S04]  /*0e50*/  FFMA R2, R5, R2, R5 ;  /* 0x0000000205027223 */ /* 0x000fc80000000005 */
[----:B------:R-:W-:-:S04]  /*0e60*/  FFMA R6, R2, R23, RZ ;  /* 0x0000001702067223 */ /* 0x000fc800000000ff */
[----:B------:R-:W-:-:S04]  /*0e70*/  FFMA R5, R6, -R4, R23 ;  /* 0x8000000406057223 */ /* 0x000fc80000000017 */
[----:B------:R-:W-:Y:S01]  /*0e80*/  FFMA R7, R2, R5, R6 ;  /* 0x0000000502077223 */ /* 0x000fe20000000006 */
[----:B-1----:R-:W-:Y:S06]  /*0e90*/  @!P0 BRA `(.L_x_60) ;  /* 0x0000000000108947 */ /* 0x002fec0003800000 */
[----:B------:R-:W-:Y:S01]  /*0ea0*/  IMAD.MOV.U32 R2, RZ, RZ, R4 ;  /* 0x000000ffff027224 */ /* 0x000fe200078e0004 */
[----:B------:R-:W-:-:S07]  /*0eb0*/  MOV R4, 0xed0 ;  /* 0x00000ed000047802 */ /* 0x000fce0000000f00 */
[----:B------:R-:W-:Y:S05]  /*0ec0*/  CALL.REL.NOINC `($__internal_3_$__cuda_sm3x_div_rn_noftz_f32_slowpath) ;  /* 0x0000000000947944 */ /* 0x000fea0003c00000 */
[----:B------:R-:W-:-:S07]  /*0ed0*/  MOV R7, R2 ;  /* 0x0000000200077202 */ /* 0x000fce0000000f00 */
.L_x_60:
[----:B------:R-:W-:Y:S05]  /*0ee0*/  BSYNC.RECONVERGENT B0 ;  /* 0x0000000000007941 */ /* 0x000fea0003800200 */
.L_x_59:
[----:B------:R-:W0:Y:S02]  /*0ef0*/  LDCU.64 UR4, c[0x0][0x398] ;  /* 0x00007300ff0477ac */ /* 0x000e240008000a00 */
[----:B0-----:R-:W-:-:S04]  /*0f00*/  ISETP.GE.AND P0, PT, R3, UR5, PT ;  /* 0x0000000503007c0c */ /* 0x001fc8000bf06270 */
[----:B------:R-:W-:-:S13]  /*0f10*/  ISETP.GE.OR P0, PT, R0, UR4, P0 ;  /* 0x0000000400007c0c */ /* 0x000fda0008706670 */
[----:B------:R-:W-:Y:S05]  /*0f20*/  @P0 EXIT ;  /* 0x000000000000094d */ /* 0x000fea0003800000 */
[----:B------:R-:W0:Y:S01]  /*0f30*/  LDC R9, c[0x0][0x3a0] ;  /* 0x0000e800ff097b82 */ /* 0x000e220000000800 */
[----:B------:R-:W-:-:S07]  /*0f40*/  IMAD R0, R0, UR5, R3 ;  /* 0x0000000500007c24 */ /* 0x000fce000f8e0203 */
[----:B------:R-:W1:Y:S01]  /*0f50*/  LDC.64 R4, c[0x0][0x390] ;  /* 0x0000e400ff047b82 */ /* 0x000e620000000a00 */
[----:B0-----:R-:W-:-:S04]  /*0f60*/  IMAD R3, R0, R9, UR10 ;  /* 0x0000000a00037e24 */ /* 0x001fc8000f8e0209 */
[----:B-1----:R-:W-:-:S05]  /*0f70*/  IMAD.WIDE R2, R3, 0x4, R4 ;  /* 0x0000000403027825 */ /* 0x002fca00078e0204 */
[----:B------:R-:W-:Y:S01]  /*0f80*/  STG.E desc[UR8][R2.64], R7 ;  /* 0x0000000702007986 */ /* 0x000fe2000c101908 */
[----:B------:R-:W-:Y:S05]  /*0f90*/  EXIT ;  /* 0x000000000000794d */ /* 0x000fea0003800000 */
        .weak           $__internal_2_$__cuda_sm20_sqrt_rn_f32_slowpath
        .type           $__internal_2_$__cuda_sm20_sqrt_rn_f32_slowpath,@function
        .size           $__internal_2_$__cuda_sm20_sqrt_rn_f32_slowpath,($__internal_3_$__cuda_sm3x_div_rn_noftz_f32_slowpath - $__internal_2_$__cuda_sm20_sqrt_rn_f32_slowpath)
$__internal_2_$__cuda_sm20_sqrt_rn_f32_slowpath:
[----:B------:R-:W-:-:S13]  /*0fa0*/  LOP3.LUT P0, RZ, R2, 0x7fffffff, RZ, 0xc0, !PT ;  /* 0x7fffffff02ff7812 */ /* 0x000fda000780c0ff */
[----:B------:R-:W-:Y:S01]  /*0fb0*/  @!P0 MOV R4, R2 ;  /* 0x0000000200048202 */ /* 0x000fe20000000f00 */
[----:B------:R-:W-:Y:S06]  /*0fc0*/  @!P0 BRA `(.L_x_61) ;  /* 0x0000000000448947 */ /* 0x000fec0003800000 */
[----:B------:R-:W-:-:S13]  /*0fd0*/  FSETP.GEU.FTZ.AND P0, PT, R2, RZ, PT ;  /* 0x000000ff0200720b */ /* 0x000fda0003f1e000 */
[----:B------:R-:W-:Y:S01]  /*0fe0*/  @!P0 MOV R4, 0x7fffffff ;  /* 0x7fffffff00048802 */ /* 0x000fe20000000f00 */
[----:B------:R-:W-:Y:S06]  /*0ff0*/  @!P0 BRA `(.L_x_61) ;  /* 0x0000000000388947 */ /* 0x000fec0003800000 */
[----:B------:R-:W-:-:S13]  /*1000*/  FSETP.GTU.FTZ.AND P0, PT, |R2|, +INF , PT ;  /* 0x7f8000000200780b */ /* 0x000fda0003f1c200 */
[----:B------:R-:W-:Y:S01]  /*1010*/  @P0 FADD.FTZ R4, R2, 1 ;  /* 0x3f80000002040421 */ /* 0x000fe20000010000 */
[----:B------:R-:W-:Y:S06]  /*1020*/  @P0 BRA `(.L_x_61) ;  /* 0x00000000002c0947 */ /* 0x000fec0003800000 */
[----:B------:R-:W-:-:S13]  /*1030*/  FSETP.NEU.FTZ.AND P0, PT, |R2|, +INF , PT ;  /* 0x7f8000000200780b */ /* 0x000fda0003f1d200 */
[----:B------:R-:W-:Y:S01]  /*1040*/  @!P0 IMAD.MOV.U32 R4, RZ, RZ, R2 ;  /* 0x000000ffff048224 */ /* 0x000fe200078e0002 */
[----:B------:R-:W-:Y:S06]  /*1050*/  @!P0 BRA `(.L_x_61) ;  /* 0x0000000000208947 */ /* 0x000fec0003800000 */
[----:B------:R-:W-:-:S04]  /*1060*/  FFMA R2, R2, 1.84467440737095516160e+19, RZ ;  /* 0x5f80000002027823 */ /* 0x000fc800000000ff */
[----:B------:R-:W0:Y:S02]  /*1070*/  MUFU.RSQ R5, R2 ;  /* 0x0000000200057308 */ /* 0x000e240000001400 */
[----:B0-----:R-:W-:Y:S01]  /*1080*/  FMUL.FTZ R7, R2, R5 ;  /* 0x0000000502077220 */ /* 0x001fe20000410000 */
[----:B------:R-:W-:-:S03]  /*1090*/  FMUL.FTZ R5, R5, 0.5 ;  /* 0x3f00000005057820 */ /* 0x000fc60000410000 */
[----:B------:R-:W-:-:S04]  /*10a0*/  FADD.FTZ R4, -R7, -RZ ;  /* 0x800000ff07047221 */ /* 0x000fc80000010100 */
[----:B------:R-:W-:-:S04]  /*10b0*/  FFMA R4, R7, R4, R2 ;  /* 0x0000000407047223 */ /* 0x000fc80000000002 */
[----:B------:R-:W-:-:S04]  /*10c0*/  FFMA R4, R4, R5, R7 ;  /* 0x0000000504047223 */ /* 0x000fc80000000007 */
[----:B------:R-:W-:-:S07]  /*10d0*/  FMUL.FTZ R4, R4, 2.3283064365386962891e-10 ;  /* 0x2f80000004047820 */ /* 0x000fce0000410000 */
.L_x_61:
[----:B------:R-:W-:Y:S01]  /*10e0*/  HFMA2 R5, -RZ, RZ, 0, 0 ;  /* 0x00000000ff057431 */ /* 0x000fe200000001ff */
[----:B------:R-:W-:Y:S02]  /*10f0*/  MOV R2, R4 ;  /* 0x0000000400027202 */ /* 0x000fe40000000f00 */
[----:B------:R-:W-:-:S04]  /*1100*/  MOV R4, R6 ;  /* 0x0000000600047202 */ /* 0x000fc80000000f00 */
[----:B------:R-:W-:Y:S05]  /*1110*/  RET.REL.NODEC R4 `(_Z21compute_scores_kernelPKfS0_Pfiiii) ;  /* 0xffffffec04b87950 */ /* 0x000fea0003c3ffff */
        .weak           $__internal_3_$__cuda_sm3x_div_rn_noftz_f32_slowpath
        .type           $__internal_3_$__cuda_sm3x_div_rn_noftz_f32_slowpath,@function
        .size           $__internal_3_$__cuda_sm3x_div_rn_noftz_f32_slowpath,(.L_x_130 - $__internal_3_$__cuda_sm3x_div_rn_noftz_f32_slowpath)
$__internal_3_$__cuda_sm3x_div_rn_noftz_f32_slowpath:
[----:B------:R-:W-:Y:S01]  /*1120*/  SHF.R.U32.HI R6, RZ, 0x17, R2 ;  /* 0x00000017ff067819 */ /* 0x000fe20000011602 */
[----:B------:R-:W-:Y:S01]  /*1130*/  BSSY.RECONVERGENT B1, `(.L_x_62) ;  /* 0x0000062000017945 */ /* 0x000fe20003800200 */
[----:B------:R-:W-:Y:S02]  /*1140*/  SHF.R.U32.HI R5, RZ, 0x17, R23 ;  /* 0x00000017ff057819 */ /* 0x000fe40000011617 */
[----:B------:R-:W-:Y:S02]  /*1150*/  LOP3.LUT R13, R6, 0xff, RZ, 0xc0, !PT ;  /* 0x000000ff060d7812 */ /* 0x000fe400078ec0ff */
[----:B------:R-:W-:-:S03]  /*1160*/  LOP3.LUT R6, R5, 0xff, RZ, 0xc0, !PT ;  /* 0x000000ff05067812 */ /* 0x000fc600078ec0ff */
[----:B------:R-:W-:Y:S01]  /*1170*/  VIADD R8, R13, 0xffffffff ;  /* 0xffffffff0d087836 */ /* 0x000fe20000000000 */
[----:B------:R-:W-:-:S04]  /*1180*/  IADD3 R7, PT, PT, R6, -0x1, RZ ;  /* 0xffffffff06077810 */ /* 0x000fc80007ffe0ff */
        /* <DEDUP_REMOVED lines=22> */
[----:B------:R-:W-:Y:S01]  /*12f0*/  @P0 MOV R5, RZ ;  /* 0x000000ff00050202 */ /* 0x000fe20000000f00 */
[----:B------:R-:W-:Y:S02]  /*1300*/  @!P0 IMAD.MOV.U32 R5, RZ, RZ, -0x40 ;  /* 0xffffffc0ff058424 */ /* 0x000fe400078e00ff */
[----:B------:R-:W-:Y:S01]  /*1310*/  @!P0 FFMA R23, R23, 1.84467440737095516160e+19, RZ ;  /* 0x5f80000017178823 */ /* 0x000fe200000000ff */
[----:B------:R-:W-:Y:S02]  /*1320*/  @!P1 FFMA R2, R2, 1.84467440737095516160e+19, RZ ;  /* 0x5f80000002029823 */ /* 0x000fe400000000ff */
[----:B------:R-:W-:-:S07]  /*1330*/  @!P1 IADD3 R5, PT, PT, R5, 0x40, RZ ;  /* 0x0000004005059810 */ /* 0x000fce0007ffe0ff */
.L_x_63:
[----:B------:R-:W-:Y:S01]  /*1340*/  LEA R7, R13, 0xc0800000, 0x17 ;  /* 0xc08000000d077811 */ /* 0x000fe200078eb8ff */
[----:B------:R-:W-:Y:S01]  /*1350*/  BSSY.RECONVERGENT B2, `(.L_x_68) ;  /* 0x0000036000027945 */ /* 0x000fe20003800200 */
[----:B------:R-:W-:Y:S02]  /*1360*/  IADD3 R6, PT, PT, R6, -0x7f, RZ ;  /* 0xffffff8106067810 */ /* 0x000fe40007ffe0ff */
[----:B------:R-:W-:-:S03]  /*1370*/  IADD3 R7, PT, PT, -R7, R2, RZ ;  /* 0x0000000207077210 */ /* 0x000fc60007ffe1ff */
[----:B------:R-:W-:Y:S01]  /*1380*/  IMAD R2, R6, -0x800000, R23 ;  /* 0xff80000006027824 */ /* 0x000fe200078e0217 */
[----:B------:R-:W0:Y:S01]  /*1390*/  MUFU.RCP R8, R7 ;  /* 0x0000000700087308 */ /* 0x000e220000001000 */
[----:B------:R-:W-:-:S04]  /*13a0*/  FADD.FTZ R9, -R7, -RZ ;  /* 0x800000ff07097221 */ /* 0x000fc80000010100 */
        /* <DEDUP_REMOVED lines=10> */
[----:B------:R-:W-:-:S04]  /*1450*/  LOP3.LUT R6, R6, 0xff, RZ, 0xc0, !PT ;  /* 0x000000ff06067812 */ /* 0x000fc800078ec0ff */
[----:B------:R-:W-:-:S04]  /*1460*/  IADD3 R11, PT, PT, R6, R5, RZ ;  /* 0x00000005060b7210 */ /* 0x000fc80007ffe0ff */
[----:B------:R-:W-:-:S04]  /*1470*/  IADD3 R6, PT, PT, R11, -0x1, RZ ;  /* 0xffffffff0b067810 */ /* 0x000fc80007ffe0ff */
        /* <DEDUP_REMOVED lines=9> */
[-CC-:B------:R-:W-:Y:S01]  /*1510*/  FFMA.RZ R5, R15, R9.reuse, R10.reuse ;  /* 0x000000090f057223 */ /* 0x180fe2000000c00a */
[----:B------:R-:W-:Y:S01]  /*1520*/  IADD3 R8, PT, PT, R11, 0x20, RZ ;  /* 0x000000200b087810 */ /* 0x000fe20007ffe0ff */
[-CC-:B------:R-:W-:Y:S01]  /*1530*/  FFMA.RM R6, R15, R9.reuse, R10.reuse ;  /* 0x000000090f067223 */ /* 0x180fe2000000400a */
[----:B------:R-:W-:Y:S02]  /*1540*/  ISETP.NE.AND P2, PT, R11, RZ, PT ;  /* 0x000000ff0b00720c */ /* 0x000fe40003f45270 */
[----:B------:R-:W-:Y:S01]  /*1550*/  LOP3.LUT R7, R5, 0x7fffff, RZ, 0xc0, !PT ;  /* 0x007fffff05077812 */ /* 0x000fe200078ec0ff */
[----:B------:R-:W-:Y:S01]  /*1560*/  FFMA.RP R5, R15, R9, R10 ;  /* 0x000000090f057223 */ /* 0x000fe2000000800a */
[----:B------:R-:W-:Y:S01]  /*1570*/  IMAD.MOV R9, RZ, RZ, -R11 ;  /* 0x000000ffff097224 */ /* 0x000fe200078e0a0b */
[----:B------:R-:W-:Y:S02]  /*1580*/  ISETP.NE.AND P1, PT, R11, RZ, PT ;  /* 0x000000ff0b00720c */ /* 0x000fe40003f25270 */
        /* <DEDUP_REMOVED lines=14> */
.L_x_70:
[----:B------:R-:W-:-:S04]  /*1670*/  LOP3.LUT R2, R2, 0x80000000, RZ, 0xc0, !PT ;  /* 0x8000000002027812 */ /* 0x000fc800078ec0ff */
[----:B------:R-:W-:Y:S01]  /*1680*/  LOP3.LUT R2, R2, 0x7f800000, RZ, 0xfc, !PT ;  /* 0x7f80000002027812 */ /* 0x000fe200078efcff */
[----:B------:R-:W-:Y:S06]  /*1690*/  BRA `(.L_x_71) ;  /* 0x0000000000047947 */ /* 0x000fec0003800000 */
.L_x_69:
[----:B------:R-:W-:-:S07]  /*16a0*/  LEA R2, R5, R2, 0x17 ;  /* 0x0000000205027211 */ /* 0x000fce00078eb8ff */
.L_x_71:
[----:B------:R-:W-:Y:S05]  /*16b0*/  BSYNC.RECONVERGENT B2 ;  /* 0x0000000000027941 */ /* 0x000fea0003800200 */
.L_x_68:
[----:B------:R-:W-:Y:S05]  /*16c0*/  BRA `(.L_x_72) ;  /* 0x0000000000207947 */ /* 0x000fea0003800000 */
.L_x_67:
[----:B------:R-:W-:-:S04]  /*16d0*/  LOP3.LUT R2, R2, 0x80000000, R23, 0x48, !PT ;  /* 0x8000000002027812 */ /* 0x000fc800078e4817 */
[----:B------:R-:W-:Y:S01]  /*16e0*/  LOP3.LUT R2, R2, 0x7f800000, RZ, 0xfc, !PT ;  /* 0x7f80000002027812 */ /* 0x000fe200078efcff */
[----:B------:R-:W-:Y:S06]  /*16f0*/  BRA `(.L_x_72) ;  /* 0x0000000000147947 */ /* 0x000fec0003800000 */
.L_x_66:
[----:B------:R-:W-:Y:S01]  /*1700*/  LOP3.LUT R2, R2, 0x80000000, R23, 0x48, !PT ;  /* 0x8000000002027812 */ /* 0x000fe200078e4817 */
[----:B------:R-:W-:Y:S06]  /*1710*/  BRA `(.L_x_72) ;  /* 0x00000000000c7947 */ /* 0x000fec0003800000 */
.L_x_65:
[----:B------:R-:W0:Y:S01]  /*1720*/  MUFU.RSQ R2, -QNAN ;  /* 0xffc0000000027908 */ /* 0x000e220000001400 */
[----:B------:R-:W-:Y:S05]  /*1730*/  BRA `(.L_x_72) ;  /* 0x0000000000047947 */ /* 0x000fea0003800000 */
.L_x_64:
[----:B------:R-:W-:-:S07]  /*1740*/  FADD.FTZ R2, R23, R2 ;  /* 0x0000000217027221 */ /* 0x000fce0000010000 */
.L_x_72:
[----:B------:R-:W-:Y:S05]  /*1750*/  BSYNC.RECONVERGENT B1 ;  /* 0x0000000000017941 */ /* 0x000fea0003800200 */
.L_x_62:
[----:B------:R-:W-:-:S04]  /*1760*/  HFMA2 R5, -RZ, RZ, 0, 0 ;  /* 0x00000000ff057431 */ /* 0x000fc800000001ff */
[----:B0-----:R-:W-:Y:S05]  /*1770*/  RET.REL.NODEC R4 `(_Z21compute_scores_kernelPKfS0_Pfiiii) ;  /* 0xffffffe804207950 */ /* 0x001fea0003c3ffff */
.L_x_73:
        /* <DEDUP_REMOVED lines=16> */
.L_x_130:


//--------------------- .text._Z13matmul_kernelPKfS0_Pfiii --------------------------
	.section	.text._Z13matmul_kernelPKfS0_Pfiii,"ax",@progbits
	.align	128
        .global         _Z13matmul_kernelPKfS0_Pfiii
        .type           _Z13matmul_kernelPKfS0_Pfiii,@function
        .size           _Z13matmul_kernelPKfS0_Pfiii,(.L_x_138 - _Z13matmul_kernelPKfS0_Pfiii)
        .other          _Z13matmul_kernelPKfS0_Pfiii,@"STO_CUDA_ENTRY STV_DEFAULT"
_Z13matmul_kernelPKfS0_Pfiii:
.text._Z13matmul_kernelPKfS0_Pfiii:
[----:B------:R-:W-:Y:S01]  /*0000*/  LDC R1, c[0x0][0x37c] ;  /* 0x0000df00ff017b82 */ /* 0x000fe20000000800 */
[----:B------:R-:W0:Y:S01]  /*0010*/  S2R R2, SR_CTAID.Y ;  /* 0x0000000000027919 */ /* 0x000e220000002600 */
[----:B------:R-:W1:Y:S01]  /*0020*/  LDCU UR10, c[0x0][0x39c] ;  /* 0x00007380ff0a77ac */ /* 0x000e620008000800 */
[----:B------:R-:W-:Y:S01]  /*0030*/  HFMA2 R21, -RZ, RZ, 0, 0 ;  /* 0x00000000ff157431 */ /* 0x000fe200000001ff */
[----:B------:R-:W0:Y:S01]  /*0040*/  S2R R0, SR_TID.Y ;  /* 0x0000000000007919 */ /* 0x000e220000002200 */
[----:B------:R-:W2:Y:S01]  /*0050*/  LDCU UR14, c[0x0][0x3a0] ;  /* 0x00007400ff0e77ac */ /* 0x000ea20008000800 */
[----:B------:R-:W3:Y:S01]  /*0060*/  S2R R4, SR_CTAID.X ;  /* 0x0000000000047919 */ /* 0x000ee20000002500 */
[----:B------:R-:W4:Y:S01]  /*0070*/  LDCU.64 UR8, c[0x0][0x358] ;  /* 0x00006b00ff0877ac */ /* 0x000f220008000a00 */
[----:B------:R-:W3:Y:S01]  /*0080*/  S2R R13, SR_TID.X ;  /* 0x00000000000d7919 */ /* 0x000ee20000002100 */
[----:B-1----:R-:W-:Y:S01]  /*0090*/  UISETP.GE.AND UP0, UPT, UR10, 0x1, UPT ;  /* 0x000000010a00788c */ /* 0x002fe2000bf06270 */
[----:B0-----:R-:W-:-:S02]  /*00a0*/  LEA R2, R2, R0, 0x4 ;  /* 0x0000000002027211 */ /* 0x001fc400078e20ff */
[----:B---3--:R-:W-:-:S06]  /*00b0*/  LEA R3, R4, R13, 0x4 ;  /* 0x0000000d04037211 */ /* 0x008fcc00078e20ff */
[----:B--2-4-:R-:W-:Y:S05]  /*00c0*/  BRA.U !UP0, `(.L_x_74) ;  /* 0x0000000508387547 */ /* 0x014fea000b800000 */
[----:B------:R-:W0:Y:S01]  /*00d0*/  S2UR UR7, SR_CgaCtaId ;  /* 0x00000000000779c3 */ /* 0x000e220000008800 */
[----:B------:R-:W1:Y:S01]  /*00e0*/  LDCU UR11, c[0x0][0x3a0] ;  /* 0x00007400ff0b77ac */ /* 0x000e620008000800 */
[----:B------:R-:W-:Y:S01]  /*00f0*/  MOV R21, RZ ;  /* 0x000000ff00157202 */ /* 0x000fe20000000f00 */
[----:B------:R-:W-:Y:S01]  /*0100*/  IMAD R12, R2, UR10, R13 ;  /* 0x0000000a020c7c24 */ /* 0x000fe2000f8e020d */
[----:B------:R-:W-:Y:S01]  /*0110*/  UMOV UR5, 0x400 ;  /* 0x0000040000057882 */ /* 0x000fe20000000000 */
[----:B------:R-:W-:-:S03]  /*0120*/  UIADD3 UR4, UPT, UPT, UR10, 0xf, URZ ;  /* 0x0000000f0a047890 */ /* 0x000fc6000fffe0ff */
[----:B------:R-:W2:Y:S01]  /*0130*/  LDC R14, c[0x0][0x3a0] ;  /* 0x0000e800ff0e7b82 */ /* 0x000ea20000000800 */
[----:B------:R-:W-:Y:S02]  /*0140*/  UIADD3 UR6, UPT, UPT, UR5, 0x400, URZ ;  /* 0x0000040005067890 */ /* 0x000fe4000fffe0ff */
[----:B------:R-:W-:Y:S01]  /*0150*/  USHF.R.U32.HI UR4, URZ, 0x4, UR4 ;  /* 0x00000004ff047899 */ /* 0x000fe20008011604 */
[----:B------:R-:W3:Y:S03]  /*0160*/  LDCU.64 UR12, c[0x0][0x398] ;  /* 0x00007300ff0c77ac */ /* 0x000ee60008000a00 */
[----:B------:R-:W-:Y:S01]  /*0170*/  UIADD3 UR4, UPT, UPT, -UR4, URZ, URZ ;  /* 0x000000ff04047290 */ /* 0x000fe2000fffe1ff */
[----:B-1----:R-:W-:Y:S01]  /*0180*/  IMAD R19, R0, UR11, R13 ;  /* 0x0000000b00137c24 */ /* 0x002fe2000f8e020d */
[----:B0-----:R-:W-:-:S04]  /*0190*/  ULEA UR5, UR7, UR5, 0x18 ;  /* 0x0000000507057291 */ /* 0x001fc8000f8ec0ff */
[----:B------:R-:W-:Y:S01]  /*01a0*/  LEA R19, R4, R19, 0x4 ;  /* 0x0000001304137211 */ /* 0x000fe200078e20ff */
[----:B------:R-:W-:Y:S01]  /*01b0*/  ULEA UR6, UR7, UR6, 0x18 ;  /* 0x0000000607067291 */ /* 0x000fe2000f8ec0ff */
[----:B------:R-:W-:-:S05]  /*01c0*/  LEA R16, R0, UR5, 0x6 ;  /* 0x0000000500107c11 */ /* 0x000fca000f8e30ff */
[C---:B------:R-:W-:Y:S02]  /*01d0*/  LEA R17, R13.reuse, UR6, 0x2 ;  /* 0x000000060d117c11 */ /* 0x040fe4000f8e10ff */
[----:B------:R-:W-:Y:S02]  /*01e0*/  LEA R18, R13, R16, 0x2 ;  /* 0x000000100d127211 */ /* 0x000fe400078e10ff */
[----:B---3--:R-:W-:-:S07]  /*01f0*/  LEA R15, R0, R17, 0x6 ;  /* 0x00000011000f7211 */ /* 0x008fce00078e30ff */
.L_x_75:
[----:B------:R-:W-:Y:S01]  /*0200*/  ISETP.GE.U32.AND P1, PT, R13, UR13, PT ;  /* 0x0000000d0d007c0c */ /* 0x000fe2000bf26070 */
[----:B------:R-:W-:Y:S01]  /*0210*/  HFMA2 R22, -RZ, RZ, 0, 0 ;  /* 0x00000000ff167431 */ /* 0x000fe200000001ff */
[----:B------:R-:W-:Y:S02]  /*0220*/  ISETP.GE.U32.AND P0, PT, R0, UR13, PT ;  /* 0x0000000d00007c0c */ /* 0x000fe4000bf06070 */
[----:B------:R-:W-:Y:S02]  /*0230*/  ISETP.GE.OR P1, PT, R2, UR12, P1 ;  /* 0x0000000c02007c0c */ /* 0x000fe40008f26670 */
[----:B--2---:R-:W-:Y:S02]  /*0240*/  ISETP.GE.OR P0, PT, R3, R14, P0 ;  /* 0x0000000e0300720c */ /* 0x004fe40000706670 */
[----:B------:R-:W-:-:S09]  /*0250*/  MOV R29, RZ ;  /* 0x000000ff001d7202 */ /* 0x000fd20000000f00 */
[----:B------:R-:W0:Y:S08]  /*0260*/  @!P1 LDC.64 R6, c[0x0][0x380] ;  /* 0x0000e000ff069b82 */ /* 0x000e300000000a00 */
[----:B------:R-:W1:Y:S01]  /*0270*/  @!P0 LDC.64 R4, c[0x0][0x388] ;  /* 0x0000e200ff048b82 */ /* 0x000e620000000a00 */
[----:B0-----:R-:W-:-:S05]  /*0280*/  @!P1 IMAD.WIDE.U32 R6, R12, 0x4, R6 ;  /* 0x000000040c069825 */ /* 0x001fca00078e0006 */
[----:B------:R-:W2:Y:S01]  /*0290*/  @!P1 LDG.E R29, desc[UR8][R6.64] ;  /* 0x00000008061d9981 */ /* 0x000ea2000c1e1900 */
[----:B-1----:R-:W-:-:S05]  /*02a0*/  @!P0 IMAD.WIDE.U32 R24, R19, 0x4, R4 ;  /* 0x0000000413188825 */ /* 0x002fca00078e0004 */
[----:B------:R-:W3:Y:S01]  /*02b0*/  @!P0 LDG.E R22, desc[UR8][R24.64] ;  /* 0x0000000818168981 */ /* 0x000ee2000c1e1900 */
[----:B------:R-:W-:-:S04]  /*02c0*/  UIADD3 UR4, UPT, UPT, UR4, 0x1, URZ ;  /* 0x0000000104047890 */ /* 0x000fc8000fffe0ff */
[----:B------:R-:W-:Y:S01]  /*02d0*/  UISETP.NE.AND UP0, UPT, UR4, URZ, UPT ;  /* 0x000000ff0400728c */ /* 0x000fe2000bf05270 */
[----:B------:R-:W-:Y:S02]  /*02e0*/  IADD3 R0, PT, PT, R0, 0x10, RZ ;  /* 0x0000001000007810 */ /* 0x000fe40007ffe0ff */
[----:B------:R-:W-:Y:S02]  /*02f0*/  IADD3 R13, PT, PT, R13, 0x10, RZ ;  /* 0x000000100d0d7810 */ /* 0x000fe40007ffe0ff */
[----:B------:R-:W-:Y:S02]  /*0300*/  IADD3 R12, PT, PT, R12, 0x10, RZ ;  /* 0x000000100c0c7810 */ /* 0x000fe40007ffe0ff */
[----:B------:R-:W-:Y:S01]  /*0310*/  LEA R19, R14, R19, 0x4 ;  /* 0x000000130e137211 */ /* 0x000fe200078e20ff */
        /* <DEDUP_REMOVED lines=15> */
[----:B------:R-:W-:Y:S01]  /*0410*/  LDS R21, [R17+0x200] ;  /* 0x0002000011157984 */ /* 0x000fe20000000800 */
[----:B-1----:R-:W-:-:S04]  /*0420*/  FFMA R8, R29, R9, R8 ;  /* 0x000000091d087223 */ /* 0x002fc80000000008 */
[----:B--2---:R-:W-:-:S04]  /*0430*/  FFMA R27, R27, R10, R8 ;  /* 0x0000000a1b1b7223 */ /* 0x004fc80000000008 */
[----:B---3--:R-:W-:Y:S02]  /*0440*/  FFMA R27, R26, R11, R27 ;  /* 0x0000000b1a1b7223 */ /* 0x008fe4000000001b */
[----:B------:R-:W0:Y:S02]  /*0450*/  LDS.128 R8, [R16+0x20] ;  /* 0x0000200010087984 */ /* 0x000e240000000c00 */
[----:B----4-:R-:W-:-:S04]  /*0460*/  FFMA R23, R4, R23, R27 ;  /* 0x0000001704177223 */ /* 0x010fc8000000001b */
[----:B-----5:R-:W-:Y:S02]  /*0470*/  FFMA R20, R20, R5, R23 ;  /* 0x0000000514147223 */ /* 0x020fe40000000017 */
[----:B------:R-:W1:Y:S02]  /*0480*/  LDS R23, [R17+0x280] ;  /* 0x0002800011177984 */ /* 0x000e640000000800 */
[----:B------:R-:W-:Y:S02]  /*0490*/  FFMA R25, R25, R6, R20 ;  /* 0x0000000619197223 */ /* 0x000fe40000000014 */
[----:B------:R-:W2:Y:S02]  /*04a0*/  LDS R20, [R17+0x2c0] ;  /* 0x0002c00011147984 */ /* 0x000ea40000000800 */
[----:B------:R-:W-:Y:S02]  /*04b0*/  FFMA R27, R22, R7, R25 ;  /* 0x00000007161b7223 */ /* 0x000fe40000000019 */
[----:B------:R-:W-:Y:S04]  /*04c0*/  LDS R25, [R17+0x300] ;  /* 0x0003000011197984 */ /* 0x000fe80000000800 */
[----:B------:R-:W3:Y:S04]  /*04d0*/  LDS.128 R4, [R16+0x30] ;  /* 0x0000300010047984 */ /* 0x000ee80000000c00 */
[----:B------:R-:W4:Y:S01]  /*04e0*/  LDS R22, [R17+0x340] ;  /* 0x0003400011167984 */ /* 0x000f220000000800 */
[----:B0-----:R-:W-:-:S03]  /*04f0*/  FFMA R27, R8, R21, R27 ;  /* 0x00000015081b7223 */ /* 0x001fc6000000001b */
[----:B------:R-:W0:Y:S04]  /*0500*/  LDS R21, [R17+0x380] ;  /* 0x0003800011157984 */ /* 0x000e280000000800 */
[----:B------:R-:W5:Y:S01]  /*0510*/  LDS R8, [R17+0x3c0] ;  /* 0x0003c00011087984 */ /* 0x000f620000000800 */
[----:B------:R-:W-:-:S04]  /*0520*/  FFMA R24, R24, R9, R27 ;  /* 0x0000000918187223 */ /* 0x000fc8000000001b */
[----:B-1----:R-:W-:-:S04]  /*0530*/  FFMA R23, R23, R10, R24 ;  /* 0x0000000a17177223 */ /* 0x002fc80000000018 */
[----:B--2---:R-:W-:-:S04]  /*0540*/  FFMA R11, R20, R11, R23 ;  /* 0x0000000b140b7223 */ /* 0x004fc80000000017 */
[----:B---3--:R-:W-:-:S04]  /*0550*/  FFMA R11, R4, R25, R11 ;  /* 0x00000019040b7223 */ /* 0x008fc8000000000b */
[----:B----4-:R-:W-:-:S04]  /*0560*/  FFMA R22, R22, R5, R11 ;  /* 0x0000000516167223 */ /* 0x010fc8000000000b */
[----:B0-----:R-:W-:-:S04]  /*0570*/  FFMA R21, R21, R6, R22 ;  /* 0x0000000615157223 */ /* 0x001fc80000000016 */
[----:B-----5:R-:W-:Y:S01]  /*0580*/  FFMA R21, R8, R7, R21 ;  /* 0x0000000708157223 */ /* 0x020fe20000000015 */
[----:B------:R-:W-:Y:S06]  /*0590*/  BAR.SYNC.DEFER_BLOCKING 0x0 ;  /* 0x0000000000007b1d */ /* 0x000fec0000010000 */
[----:B------:R-:W-:Y:S05]  /*05a0*/  BRA.U UP0, `(.L_x_75) ;  /* 0xfffffffd00147547 */ /* 0x000fea000b83ffff */
.L_x_74:
[----:B------:R-:W0:Y:S01]  /*05b0*/  LDCU UR4, c[0x0][0x398] ;  /* 0x00007300ff0477ac */ /* 0x000e220008000800 */
[----:B------:R-:W-:-:S04]  /*05c0*/  ISETP.GE.AND P0, PT, R3, UR14, PT ;  /* 0x0000000e03007c0c */ /* 0x000fc8000bf06270 */
[----:B0-----:R-:W-:-:S13]  /*05d0*/  ISETP.GE.OR P0, PT, R2, UR4, P0 ;  /* 0x0000000402007c0c */ /* 0x001fda0008706670 */
[----:B------:R-:W-:Y:S05]  /*05e0*/  @P0 EXIT ;  /* 0x000000000000094d */ /* 0x000fea0003800000 */
[----:B------:R-:W0:Y:S01]  /*05f0*/  LDC.64 R4, c[0x0][0x390] ;  /* 0x0000e400ff047b82 */ /* 0x000e220000000a00 */
[----:B------:R-:W-:-:S04]  /*0600*/  IMAD R3, R2, UR14, R3 ;  /* 0x0000000e02037c24 */ /* 0x000fc8000f8e0203 */
[----:B0-----:R-:W-:-:S05]  /*0610*/  IMAD.WIDE R2, R3, 0x4, R4 ;  /* 0x0000000403027825 */ /* 0x001fca00078e0204 */
[----:B------:R-:W-:Y:S01]  /*0620*/  STG.E desc[UR8][R2.64], R21 ;  /* 0x0000001502007986 */ /* 0x000fe2000c101908 */
[----:B------:R-:W-:Y:S05]  /*0630*/  EXIT ;  /* 0x000000000000794d */ /* 0x000fea0003800000 */
.L_x_76:
        /* <DEDUP_REMOVED lines=12> */
.L_x_138:


//--------------------- .text._Z26positional_encoding_kernelPfii --------------------------
	.section	.text._Z26positional_encoding_kernelPfii,"ax",@progbits
	.align	128
        .global         _Z26positional_encoding_kernelPfii
        .type           _Z26positional_encoding_kernelPfii,@function
        .size           _Z26positional_encoding_kernelPfii,(.L_x_131 - _Z26positional_encoding_kernelPfii)
        .other          _Z26positional_encoding_kernelPfii,@"STO_CUDA_ENTRY STV_DEFAULT"
_Z26positional_encoding_kernelPfii:
.text._Z26positional_encoding_kernelPfii:
[----:B------:R-:W0:Y:S01]  /*0000*/  LDC R1, c[0x0][0x37c] ;  /* 0x0000df00ff017b82 */ /* 0x000e220000000800 */
[----:B------:R-:W1:Y:S07]  /*0010*/  S2R R10, SR_CTAID.X ;  /* 0x00000000000a7919 */ /* 0x000e6e0000002500 */
[----:B------:R-:W2:Y:S01]  /*0020*/  LDC.64 R2, c[0x0][0x388] ;  /* 0x0000e200ff027b82 */ /* 0x000ea20000000a00 */
[----:B------:R-:W1:Y:S01]  /*0030*/  LDCU UR4, c[0x0][0x360] ;  /* 0x00006c00ff0477ac */ /* 0x000e620008000800 */
[----:B0-----:R-:W-:Y:S01]  /*0040*/  VIADD R1, R1, 0xffffffe0 ;  /* 0xffffffe001017836 */ /* 0x001fe20000000000 */
[----:B------:R-:W1:Y:S02]  /*0050*/  S2R R5, SR_TID.X ;  /* 0x0000000000057919 */ /* 0x000e640000002100 */
[----:B-1----:R-:W-:-:S02]  /*0060*/  IMAD R10, R10, UR4, R5 ;  /* 0x000000040a0a7c24 */ /* 0x002fc4000f8e0205 */
[----:B--2---:R-:W-:-:S05]  /*0070*/  IMAD R5, R3, R2, RZ ;  /* 0x0000000203057224 */ /* 0x004fca00078e02ff */
[----:B------:R-:W-:-:S13]  /*0080*/  ISETP.GE.AND P0, PT, R10, R5, PT ;  /* 0x000000050a00720c */ /* 0x000fda0003f06270 */
[----:B------:R-:W-:Y:S05]  /*0090*/  @P0 EXIT ;  /* 0x000000000000094d */ /* 0x000fea0003800000 */
[----:B------:R-:W-:Y:S01]  /*00a0*/  IABS R7, R3 ;  /* 0x0000000300077213 */ /* 0x000fe20000000000 */
[----:B------:R-:W-:Y:S01]  /*00b0*/  BSSY.RECONVERGENT B0, `(.L_x_77) ;  /* 0x000002b000007945 */ /* 0x000fe20003800200 */
[----:B------:R-:W-:Y:S02]  /*00c0*/  IABS R6, R10 ;  /* 0x0000000a00067213 */ /* 0x000fe40000000000 */
[----:B------:R-:W0:Y:S08]  /*00d0*/  I2F.RP R0, R7 ;  /* 0x0000000700007306 */ /* 0x000e300000209400 */
[----:B0-----:R-:W0:Y:S02]  /*00e0*/  MUFU.RCP R0, R0 ;  /* 0x0000000000007308 */ /* 0x001e240000001000 */
[----:B0-----:R-:W-:-:S06]  /*00f0*/  VIADD R4, R0, 0xffffffe ;  /* 0x0ffffffe00047836 */ /* 0x001fcc0000000000 */
[----:B------:R0:W1:Y:S02]  /*0100*/  F2I.FTZ.U32.TRUNC.NTZ R5, R4 ;  /* 0x0000000400057305 */ /* 0x000064000021f000 */
[----:B0-----:R-:W-:Y:S02]  /*0110*/  IMAD.MOV.U32 R4, RZ, RZ, RZ ;  /* 0x000000ffff047224 */ /* 0x001fe400078e00ff */
[----:B-1----:R-:W-:-:S04]  /*0120*/  IMAD.MOV R2, RZ, RZ, -R5 ;  /* 0x000000ffff027224 */ /* 0x002fc800078e0a05 */
[----:B------:R-:W-:-:S04]  /*0130*/  IMAD R9, R2, R7, RZ ;  /* 0x0000000702097224 */ /* 0x000fc800078e02ff */
[----:B------:R-:W-:-:S06]  /*0140*/  IMAD.HI.U32 R5, R5, R9, R4 ;  /* 0x0000000905057227 */ /* 0x000fcc00078e0004 */
[----:B------:R-:W-:Y:S01]  /*0150*/  IMAD.HI.U32 R2, R5, R6, RZ ;  /* 0x0000000605027227 */ /* 0x000fe200078e00ff */
[----:B------:R-:W-:-:S03]  /*0160*/  I2FP.F32.S32 R5, R3 ;  /* 0x0000000300057245 */ /* 0x000fc60000201400 */
[----:B------:R-:W-:Y:S01]  /*0170*/  IMAD.MOV R0, RZ, RZ, -R2 ;  /* 0x000000ffff007224 */ /* 0x000fe200078e0a02 */
[----:B------:R-:W0:Y:S03]  /*0180*/  MUFU.RCP R4, R5 ;  /* 0x0000000500047308 */ /* 0x000e260000001000 */
[----:B------:R-:W-:-:S05]  /*0190*/  IMAD R0, R7, R0, R6 ;  /* 0x0000000007007224 */ /* 0x000fca00078e0206 */
[----:B------:R-:W-:-:S13]  /*01a0*/  ISETP.GT.U32.AND P1, PT, R7, R0, PT ;  /* 0x000000000700720c */ /* 0x000fda0003f24070 */
[----:B------:R-:W-:Y:S02]  /*01b0*/  @!P1 IMAD.IADD R0, R0, 0x1, -R7 ;  /* 0x0000000100009824 */ /* 0x000fe400078e0a07 */
[----:B------:R-:W-:Y:S01]  /*01c0*/  @!P1 VIADD R2, R2, 0x1 ;  /* 0x0000000102029836 */ /* 0x000fe20000000000 */
[----:B------:R-:W-:Y:S02]  /*01d0*/  ISETP.NE.AND P1, PT, R3, RZ, PT ;  /* 0x000000ff0300720c */ /* 0x000fe40003f25270 */
[----:B------:R-:W-:Y:S01]  /*01e0*/  ISETP.GE.U32.AND P0, PT, R0, R7, PT ;  /* 0x000000070000720c */ /* 0x000fe20003f06070 */
[----:B0-----:R-:W-:Y:S01]  /*01f0*/  FFMA R7, -R5, R4, 1 ;  /* 0x3f80000005077423 */ /* 0x001fe20000000104 */
[----:B------:R-:W-:-:S03]  /*0200*/  LOP3.LUT R0, R10, R3, RZ, 0x3c, !PT ;  /* 0x000000030a007212 */ /* 0x000fc600078e3cff */
[----:B------:R-:W-:Y:S01]  /*0210*/  FFMA R7, R4, R7, R4 ;  /* 0x0000000704077223 */ /* 0x000fe20000000004 */
[----:B------:R-:W-:-:S07]  /*0220*/  ISETP.GE.AND P2, PT, R0, RZ, PT ;  /* 0x000000ff0000720c */ /* 0x000fce0003f46270 */
[----:B------:R-:W-:-:S06]  /*0230*/  @P0 VIADD R2, R2, 0x1 ;  /* 0x0000000102020836 */ /* 0x000fcc0000000000 */
[----:B------:R-:W-:Y:S01]  /*0240*/  @!P2 IMAD.MOV R2, RZ, RZ, -R2 ;  /* 0x000000ffff02a224 */ /* 0x000fe200078e0a02 */
[----:B------:R-:W-:-:S05]  /*0250*/  @!P1 LOP3.LUT R2, RZ, R3, RZ, 0x33, !PT ;  /* 0x00000003ff029212 */ /* 0x000fca00078e33ff */
[----:B------:R-:W-:-:S04]  /*0260*/  IMAD.MOV R0, RZ, RZ, -R2 ;  /* 0x000000ffff007224 */ /* 0x000fc800078e0a02 */
[----:B------:R-:W-:-:S05]  /*0270*/  IMAD R3, R3, R0, R10 ;  /* 0x0000000003037224 */ /* 0x000fca00078e020a */
[C---:B------:R-:W-:Y:S02]  /*0280*/  LOP3.LUT R0, R3.reuse, 0xfffffffe, RZ, 0xc0, !PT ;  /* 0xfffffffe03007812 */ /* 0x040fe400078ec0ff */
[----:B------:R-:W-:Y:S02]  /*0290*/  LOP3.LUT R3, R3, 0x1, RZ, 0xc0, !PT ;  /* 0x0000000103037812 */ /* 0x000fe400078ec0ff */
[----:B------:R-:W-:Y:S02]  /*02a0*/  I2FP.F32.S32 R0, R0 ;  /* 0x0000000000007245 */ /* 0x000fe40000201400 */
[----:B------:R-:W-:-:S03]  /*02b0*/  ISETP.NE.U32.AND P2, PT, R3, 0x1, PT ;  /* 0x000000010300780c */ /* 0x000fc60003f45070 */
[----:B------:R-:W-:-:S04]  /*02c0*/  FMUL R0, R0, 0.5 ;  /* 0x3f00000000007820 */ /* 0x000fc80000400000 */
[----:B------:R-:W-:-:S04]  /*02d0*/  FMUL R0, R0, -9.2103404998779296875 ;  /* 0xc1135d8e00007820 */ /* 0x000fc80000400000 */
[----:B------:R-:W0:Y:S01]  /*02e0*/  FCHK P0, R0, R5 ;  /* 0x0000000500007302 */ /* 0x000e220000000000 */
[----:B------:R-:W-:-:S04]  /*02f0*/  FFMA R4, R0, R7, RZ ;  /* 0x0000000700047223 */ /* 0x000fc800000000ff */
[----:B------:R-:W-:-:S04]  /*0300*/  FFMA R3, -R5, R4, R0 ;  /* 0x0000000405037223 */ /* 0x000fc80000000100 */
[----:B------:R-:W-:Y:S01]  /*0310*/  FFMA R3, R7, R3, R4 ;  /* 0x0000000307037223 */ /* 0x000fe20000000004 */
[----:B0-----:R-:W-:Y:S06]  /*0320*/  @!P0 BRA `(.L_x_78) ;  /* 0x00000000000c8947 */ /* 0x001fec0003800000 */
[----:B------:R-:W-:-:S07]  /*0330*/  MOV R4, 0x350 ;  /* 0x0000035000047802 */ /* 0x000fce0000000f00 */
[----:B------:R-:W-:Y:S05]  /*0340*/  CALL.REL.NOINC `($__internal_4_$__cuda_sm3x_div_rn_noftz_f32_slowpath) ;  /* 0x0000000800f07944 */ /* 0x000fea0003c00000 */
[----:B------:R-:W-:-:S07]  /*0350*/  IMAD.MOV.U32 R3, RZ, RZ, R0 ;  /* 0x000000ffff037224 */ /* 0x000fce00078e0000 */
.L_x_78:
[----:B------:R-:W-:Y:S05]  /*0360*/  BSYNC.RECONVERGENT B0 ;  /* 0x0000000000007941 */ /* 0x000fea0003800200 */
.L_x_77:
[----:B------:R-:W-:Y:S01]  /*0370*/  IMAD.MOV.U32 R0, RZ, RZ, 0x3bbb989d ;  /* 0x3bbb989dff007424 */ /* 0x000fe200078e00ff */
[----:B------:R-:W0:Y:S01]  /*0380*/  LDCU.64 UR6, c[0x0][0x358] ;  /* 0x00006b00ff0677ac */ /* 0x000e220008000a00 */
[----:B------:R-:W-:Y:S01]  /*0390*/  IMAD.MOV.U32 R5, RZ, RZ, 0x437c0000 ;  /* 0x437c0000ff057424 */ /* 0x000fe200078e00ff */
[----:B------:R-:W-:Y:S01]  /*03a0*/  BSSY.RECONVERGENT B0, `(.L_x_79) ;  /* 0x00000b2000007945 */ /* 0x000fe20003800200 */
[----:B------:R-:W-:-:S04]  /*03b0*/  FFMA.SAT R0, R3, R0, 0.5 ;  /* 0x3f00000003007423 */ /* 0x000fc80000002000 */
[----:B------:R-:W-:Y:S01]  /*03c0*/  FFMA.RM R0, R0, R5, 12582913 ;  /* 0x4b40000100007423 */ /* 0x000fe20000004005 */
[----:B------:R-:W-:-:S03]  /*03d0*/  I2FP.F32.S32 R5, R2 ;  /* 0x0000000200057245 */ /* 0x000fc60000201400 */
[C---:B------:R-:W-:Y:S01]  /*03e0*/  FADD R4, R0.reuse, -12583039 ;  /* 0xcb40007f00047421 */ /* 0x040fe20000000000 */
[----:B------:R-:W-:-:S03]  /*03f0*/  IMAD.SHL.U32 R0, R0, 0x800000, RZ ;  /* 0x0080000000007824 */ /* 0x000fc600078e00ff */
[----:B------:R-:W-:-:S04]  /*0400*/  FFMA R4, R3, 1.4426950216293334961, -R4 ;  /* 0x3fb8aa3b03047823 */ /* 0x000fc80000000804 */
[----:B------:R-:W-:-:S04]  /*0410*/  FFMA R4, R3, 1.925963033500011079e-08, R4 ;  /* 0x32a5706003047823 */ /* 0x000fc80000000004 */
[----:B------:R-:W1:Y:S02]  /*0420*/  MUFU.EX2 R3, R4 ;  /* 0x0000000400037308 */ /* 0x000e640000000800 */
[----:B-1----:R-:W-:-:S04]  /*0430*/  FMUL R0, R0, R3 ;  /* 0x0000000300007220 */ /* 0x002fc80000400000 */
[----:B------:R-:W-:Y:S01]  /*0440*/  FMUL R5, R0, R5 ;  /* 0x0000000500057220 */ /* 0x000fe20000400000 */
[----:B0-----:R-:W-:Y:S06]  /*0450*/  @!P2 BRA `(.L_x_80) ;  /* 0x00000004004ca947 */ /* 0x001fec0003800000 */
[C---:B------:R-:W-:Y:S01]  /*0460*/  FMUL R0, R5.reuse, 0.63661974668502807617 ;  /* 0x3f22f98305007820 */ /* 0x040fe20000400000 */
[----:B------:R-:W-:Y:S01]  /*0470*/  FSETP.GE.AND P0, PT, |R5|, 105615, PT ;  /* 0x47ce47800500780b */ /* 0x000fe20003f06200 */
[----:B------:R-:W-:Y:S04]  /*0480*/  BSSY.RECONVERGENT B1, `(.L_x_81) ;  /* 0x000003e000017945 */ /* 0x000fe80003800200 */
[----:B------:R-:W0:Y:S02]  /*0490*/  F2I.NTZ R0, R0 ;  /* 0x0000000000007305 */ /* 0x000e240000203100 */
[----:B0-----:R-:W-:-:S05]  /*04a0*/  I2FP.F32.S32 R2, R0 ;  /* 0x0000000000027245 */ /* 0x001fca0000201400 */
[----:B------:R-:W-:-:S04]  /*04b0*/  FFMA R3, R2, -1.5707962512969970703, R5 ;  /* 0xbfc90fda02037823 */ /* 0x000fc80000000005 */
[----:B------:R-:W-:-:S04]  /*04c0*/  FFMA R3, R2, -7.5497894158615963534e-08, R3 ;  /* 0xb3a2216802037823 */ /* 0x000fc80000000003 */
[----:B------:R-:W-:Y:S01]  /*04d0*/  FFMA R2, R2, -5.3903029534742383927e-15, R3 ;  /* 0xa7c234c502027823 */ /* 0x000fe20000000003 */
[----:B------:R-:W-:Y:S06]  /*04e0*/  @!P0 BRA `(.L_x_82) ;  /* 0x0000000000dc8947 */ /* 0x000fec0003800000 */
[----:B------:R-:W-:-:S13]  /*04f0*/  FSETP.NEU.AND P0, PT, |R5|, +INF , PT ;  /* 0x7f8000000500780b */ /* 0x000fda0003f0d200 */
[----:B------:R-:W-:Y:S01]  /*0500*/  @!P0 FMUL R2, RZ, R5 ;  /* 0x00000005ff028220 */ /* 0x000fe20000400000 */
[----:B------:R-:W-:Y:S01]  /*0510*/  @!P0 IMAD.MOV.U32 R0, RZ, RZ, RZ ;  /* 0x000000ffff008224 */ /* 0x000fe200078e00ff */
[----:B------:R-:W-:Y:S06]  /*0520*/  @!P0 BRA `(.L_x_82) ;  /* 0x0000000000cc8947 */ /* 0x000fec0003800000 */
[----:B------:R-:W-:Y:S01]  /*0530*/  IMAD.SHL.U32 R2, R5, 0x100, RZ ;  /* 0x0000010005027824 */ /* 0x000fe200078e00ff */
[----:B------:R-:W0:Y:S01]  /*0540*/  LDCU.64 UR8, c[0x4][URZ] ;  /* 0x01000000ff0877ac */ /* 0x000e220008000a00 */
[----:B------:R-:W-:Y:S02]  /*0550*/  IMAD.MOV.U32 R6, RZ, RZ, RZ ;  /* 0x000000ffff067224 */ /* 0x000fe400078e00ff */
[----:B------:R-:W-:Y:S01]  /*0560*/  IMAD.MOV.U32 R0, RZ, RZ, R1 ;  /* 0x000000ffff007224 */ /* 0x000fe200078e0001 */
[----:B------:R-:W-:Y:S01]  /*0570*/  LOP3.LUT R11, R2, 0x80000000, RZ, 0xfc, !PT ;  /* 0x80000000020b7812 */ /* 0x000fe200078efcff */
[----:B------:R-:W-:Y:S01]  /*0580*/  UMOV UR5, URZ ;  /* 0x000000ff00057c82 */ /* 0x000fe20008000000 */
[----:B------:R-:W-:-:S05]  /*0590*/  UMOV UR4, URZ ;  /* 0x000000ff00047c82 */ /* 0x000fca0008000000 */
.L_x_83:
[----:B0-----:R-:W-:Y:S02]  /*05a0*/  IMAD.U32 R8, RZ, RZ, UR8 ;  /* 0x00000008ff087e24 */ /* 0x001fe4000f8e00ff */
[----:B------:R-:W-:-:S05]  /*05b0*/  IMAD.U32 R9, RZ, RZ, UR9 ;  /* 0x00000009ff097e24 */ /* 0x000fca000f8e00ff */
[----:B------:R-:W2:Y:S01]  /*05c0*/  LDG.E.CONSTANT R2, desc[UR6][R8.64] ;  /* 0x0000000608027981 */ /* 0x000ea2000c1e9900 */
[----:B------:R-:W-:Y:S02]  /*05d0*/  UIADD3 UR8, UP0, UPT, UR8, 0x4, URZ ;  /* 0x0000000408087890 */ /* 0x000fe4000ff1e0ff */
[----:B------:R-:W-:Y:S02]  /*05e0*/  UIADD3 UR4, UPT, UPT, UR4, 0x1, URZ ;  /* 0x0000000104047890 */ /* 0x000fe4000fffe0ff */
[----:B------:R-:W-:Y:S02]  /*05f0*/  UIADD3.X UR9, UPT, UPT, URZ, UR9, URZ, UP0, !UPT ;  /* 0x00000009ff097290 */ /* 0x000fe400087fe4ff */
[----:B------:R-:W-:Y:S01]  /*0600*/  UISETP.NE.AND UP0, UPT, UR4, 0x6, UPT ;  /* 0x000000060400788c */ /* 0x000fe2000bf05270 */
[----:B--2---:R-:W-:-:S03]  /*0610*/  IMAD.WIDE.U32 R2, R2, R11, RZ ;  /* 0x0000000b02027225 */ /* 0x004fc600078e00ff */
[----:B------:R-:W-:-:S04]  /*0620*/  IADD3 R7, P0, PT, R2, R6, RZ ;  /* 0x0000000602077210 */ /* 0x000fc80007f1e0ff */
[----:B------:R-:W-:Y:S01]  /*0630*/  IADD3.X R6, PT, PT, R3, UR5, RZ, P0, !PT ;  /* 0x0000000503067c10 */ /* 0x000fe200087fe4ff */
[----:B------:R0:W-:Y:S02]  /*0640*/  STL [R0], R7 ;  /* 0x0000000700007387 */ /* 0x0001e40000100800 */
[----:B0-----:R-:W-:Y:S01]  /*0650*/  VIADD R0, R0, 0x4 ;  /* 0x0000000400007836 */ /* 0x001fe20000000000 */
[----:B------:R-:W-:Y:S06]  /*0660*/  BRA.U UP0, `(.L_x_83) ;  /* 0xfffffffd00cc7547 */ /* 0x000fec000b83ffff */
[----:B------:R-:W-:Y:S01]  /*0670*/  SHF.R.U32.HI R4, RZ, 0x17, R5 ;  /* 0x00000017ff047819 */ /* 0x000fe20000011605 */
[----:B------:R0:W-:Y:S03]  /*0680*/  STL [R1+0x18], R6 ;  /* 0x0000180601007387 */ /* 0x0001e60000100800 */
[C---:B------:R-:W-:Y:S02]  /*0690*/  LOP3.LUT R0, R4.reuse, 0xe0, RZ, 0xc0, !PT ;  /* 0x000000e004007812 */ /* 0x040fe400078ec0ff */
[----:B------:R-:W-:-:S03]  /*06a0*/  LOP3.LUT P0, RZ, R4, 0x1f, RZ, 0xc0, !PT ;  /* 0x0000001f04ff7812 */ /* 0x000fc6000780c0ff */
[----:B------:R-:W-:-:S05]  /*06b0*/  VIADD R0, R0, 0xffffff80 ;  /* 0xffffff8000007836 */ /* 0x000fca0000000000 */
[----:B------:R-:W-:-:S05]  /*06c0*/  SHF.R.U32.HI R0, RZ, 0x5, R0 ;  /* 0x00000005ff007819 */ /* 0x000fca0000011600 */
[----:B------:R-:W-:-:S05]  /*06d0*/  IMAD R7, R0, -0x4, R1 ;  /* 0xfffffffc00077824 */ /* 0x000fca00078e0201 */
[----:B------:R-:W2:Y:S04]  /*06e0*/  LDL R0, [R7+0x18] ;  /* 0x0000180007007983 */ /* 0x000ea80000100800 */
[----:B------:R-:W2:Y:S04]  /*06f0*/  LDL R3, [R7+0x14] ;  /* 0x0000140007037983 */ /* 0x000ea80000100800 */
[----:B------:R-:W3:Y:S01]  /*0700*/  @P0 LDL R2, [R7+0x10] ;  /* 0x0000100007020983 */ /* 0x000ee20000100800 */
[----:B------:R-:W-:Y:S01]  /*0710*/  LOP3.LUT R4, R4, 0x1f, RZ, 0xc0, !PT ;  /* 0x0000001f04047812 */ /* 0x000fe200078ec0ff */
[----:B------:R-:W-:Y:S01]  /*0720*/  UMOV UR4, 0x54442d19 ;  /* 0x54442d1900047882 */ /* 0x000fe20000000000 */
[----:B------:R-:W-:-:S02]  /*0730*/  UMOV UR5, 0x3bf921fb ;  /* 0x3bf921fb00057882 */ /* 0x000fc40000000000 */
[-C--:B--2---:R-:W-:Y:S02]  /*0740*/  @P0 SHF.L.W.U32.HI R0, R3, R4.reuse, R0 ;  /* 0x0000000403000219 */ /* 0x084fe40000010e00 */
[----:B---3--:R-:W-:Y:S02]  /*0750*/  @P0 SHF.L.W.U32.HI R3, R2, R4, R3 ;  /* 0x0000000402030219 */ /* 0x008fe40000010e03 */
[----:B------:R-:W-:Y:S02]  /*0760*/  ISETP.GE.AND P0, PT, R5, RZ, PT ;  /* 0x000000ff0500720c */ /* 0x000fe40003f06270 */
[C---:B------:R-:W-:Y:S01]  /*0770*/  SHF.L.W.U32.HI R2, R3.reuse, 0x2, R0 ;  /* 0x0000000203027819 */ /* 0x040fe20000010e00 */
[----:B------:R-:W-:-:S03]  /*0780*/  IMAD.SHL.U32 R3, R3, 0x4, RZ ;  /* 0x0000000403037824 */ /* 0x000fc600078e00ff */
[----:B------:R-:W-:Y:S02]  /*0790*/  SHF.R.S32.HI R4, RZ, 0x1f, R2 ;  /* 0x0000001fff047819 */ /* 0x000fe40000011402 */
[----:B------:R-:W-:Y:S02]  /*07a0*/  LOP3.LUT R5, R2, R5, RZ, 0x3c, !PT ;  /* 0x0000000502057212 */ /* 0x000fe400078e3cff */
[C---:B------:R-:W-:Y:S02]  /*07b0*/  LOP3.LUT R8, R4.reuse, R3, RZ, 0x3c, !PT ;  /* 0x0000000304087212 */ /* 0x040fe400078e3cff */
[----:B------:R-:W-:Y:S02]  /*07c0*/  LOP3.LUT R9, R4, R2, RZ, 0x3c, !PT ;  /* 0x0000000204097212 */ /* 0x000fe400078e3cff */
[----:B------:R-:W-:Y:S02]  /*07d0*/  SHF.R.U32.HI R3, RZ, 0x1e, R0 ;  /* 0x0000001eff037819 */ /* 0x000fe40000011600 */
[----:B------:R-:W-:-:S02]  /*07e0*/  ISETP.GE.AND P1, PT, R5, RZ, PT ;  /* 0x000000ff0500720c */ /* 0x000fc40003f26270 */
[----:B------:R-:W0:Y:S01]  /*07f0*/  I2F.F64.S64 R8, R8 ;  /* 0x0000000800087312 */ /* 0x000e220000301c00 */
[----:B------:R-:W-:-:S05]  /*0800*/  LEA.HI R0, R2, R3, RZ, 0x1 ;  /* 0x0000000302007211 */ /* 0x000fca00078f08ff */
[----:B------:R-:W-:-:S04]  /*0810*/  IMAD.MOV R2, RZ, RZ, -R0 ;  /* 0x000000ffff027224 */ /* 0x000fc800078e0a00 */
[----:B------:R-:W-:Y:S01]  /*0820*/  @!P0 IMAD.MOV.U32 R0, RZ, RZ, R2 ;  /* 0x000000ffff008224 */ /* 0x000fe200078e0002 */
[----:B0-----:R-:W-:-:S10]  /*0830*/  DMUL R6, R8, UR4 ;  /* 0x0000000408067c28 */ /* 0x001fd40008000000 */
[----:B------:R-:W0:Y:S02]  /*0840*/  F2F.F32.F64 R6, R6 ;  /* 0x0000000600067310 */ /* 0x000e240000301000 */
[----:B0-----:R-:W-:-:S07]  /*0850*/  FSEL R2, -R6, R6, !P1 ;  /* 0x0000000606027208 */ /* 0x001fce0004800100 */
.L_x_82:
[----:B------:R-:W-:Y:S05]  /*0860*/  BSYNC.RECONVERGENT B1 ;  /* 0x0000000000017941 */ /* 0x000fea0003800200 */
.L_x_81:
[----:B------:R-:W-:Y:S02]  /*0870*/  IMAD.MOV.U32 R4, RZ, RZ, 0x37cbac00 ;  /* 0x37cbac00ff047424 */ /* 0x000fe400078e00ff */
[----:B------:R-:W-:Y:S01]  /*0880*/  FMUL R3, R2, R2 ;  /* 0x0000000202037220 */ /* 0x000fe20000400000 */
[C---:B------:R-:W-:Y:S01]  /*0890*/  LOP3.LUT R5, R0.reuse, 0x1, RZ, 0xc0, !PT ;  /* 0x0000000100057812 */ /* 0x040fe200078ec0ff */
[----:B------:R-:W-:Y:S01]  /*08a0*/  IMAD.MOV.U32 R6, RZ, RZ, 0x3d2aaabb ;  /* 0x3d2aaabbff067424 */ /* 0x000fe200078e00ff */
[----:B------:R-:W-:Y:S01]  /*08b0*/  LOP3.LUT P1, RZ, R0, 0x2, RZ, 0xc0, !PT ;  /* 0x0000000200ff7812 */ /* 0x000fe2000782c0ff */
[----:B------:R-:W-:Y:S01]  /*08c0*/  FFMA R4, R3, R4, -0.0013887860113754868507 ;  /* 0xbab607ed03047423 */ /* 0x000fe20000000004 */
[----:B------:R-:W-:Y:S01]  /*08d0*/  ISETP.NE.U32.AND P0, PT, R5, 0x1, PT ;  /* 0x000000010500780c */ /* 0x000fe20003f05070 */
[----:B------:R-:W-:-:S03]  /*08e0*/  IMAD.MOV.U32 R7, RZ, RZ, 0x3effffff ;  /* 0x3effffffff077424 */ /* 0x000fc600078e00ff */
[----:B------:R-:W-:Y:S02]  /*08f0*/  FSEL R4, R4, -0.00019574658654164522886, !P0 ;  /* 0xb94d415304047808 */ /* 0x000fe40004000000 */
[----:B------:R-:W-:Y:S02]  /*0900*/  FSEL R6, R6, 0.0083327032625675201416, !P0 ;  /* 0x3c0885e406067808 */ /* 0x000fe40004000000 */
[----:B------:R-:W-:Y:S02]  /*0910*/  FSEL R0, R2, 1, P0 ;  /* 0x3f80000002007808 */ /* 0x000fe40000000000 */
[----:B------:R-:W-:Y:S01]  /*0920*/  FSEL R7, -R7, -0.16666662693023681641, !P0 ;  /* 0xbe2aaaa807077808 */ /* 0x000fe20004000100 */
[C---:B------:R-:W-:Y:S02]  /*0930*/  FFMA R4, R3.reuse, R4, R6 ;  /* 0x0000000403047223 */ /* 0x040fe40000000006 */
[C---:B------:R-:W-:Y:S02]  /*0940*/  FFMA R5, R3.reuse, R0, RZ ;  /* 0x0000000003057223 */ /* 0x040fe400000000ff */
[----:B------:R-:W-:-:S04]  /*0950*/  FFMA R4, R3, R4, R7 ;  /* 0x0000000403047223 */ /* 0x000fc80000000007 */
[----:B------:R-:W-:-:S04]  /*0960*/  FFMA R5, R5, R4, R0 ;  /* 0x0000000405057223 */ /* 0x000fc80000000000 */
[----:B------:R-:W-:Y:S01]  /*0970*/  @P1 FADD R5, RZ, -R5 ;  /* 0x80000005ff051221 */ /* 0x000fe20000000000 */
[----:B------:R-:W-:Y:S06]  /*0980*/  BRA `(.L_x_84) ;  /* 0x00000004004c7947 */ /* 0x000fec0003800000 */
.L_x_80:
        /* <DEDUP_REMOVED lines=14> */
[----:B------:R-:W-:Y:S01]  /*0a70*/  MOV R6, RZ ;  /* 0x000000ff00067202 */ /* 0x000fe20000000f00 */
[----:B------:R-:W-:Y:S01]  /*0a80*/  IMAD.MOV.U32 R0, RZ, RZ, R1 ;  /* 0x000000ffff007224 */ /* 0x000fe200078e0001 */
[----:B------:R-:W0:Y:S02]  /*0a90*/  LDCU.64 UR8, c[0x4][URZ] ;  /* 0x01000000ff0877ac */ /* 0x000e240008000a00 */
[----:B------:R-:W-:Y:S01]  /*0aa0*/  LOP3.LUT R11, R2, 0x80000000, RZ, 0xfc, !PT ;  /* 0x80000000020b7812 */ /* 0x000fe200078efcff */
[----:B------:R-:W-:Y:S01]  /*0ab0*/  UMOV UR5, URZ ;  /* 0x000000ff00057c82 */ /* 0x000fe20008000000 */
[----:B------:R-:W-:-:S05]  /*0ac0*/  UMOV UR4, URZ ;  /* 0x000000ff00047c82 */ /* 0x000fca0008000000 */
.L_x_87:
        /* <DEDUP_REMOVED lines=25> */
[----:B------:R-:W-:Y:S01]  /*0c60*/  UMOV UR5, 0x3bf921fb ;  /* 0x3bf921fb00057882 */ /* 0x000fe20000000000 */
[----:B------:R-:W-:-:S02]  /*0c70*/  ISETP.GE.AND P1, PT, R5, RZ, PT ;  /* 0x000000ff0500720c */ /* 0x000fc40003f26270 */
[-C--:B--2---:R-:W-:Y:S02]  /*0c80*/  @P0 SHF.L.W.U32.HI R0, R3, R4.reuse, R0 ;  /* 0x0000000403000219 */ /* 0x084fe40000010e00 */
[----:B---3--:R-:W-:-:S04]  /*0c90*/  @P0 SHF.L.W.U32.HI R3, R2, R4, R3 ;  /* 0x0000000402030219 */ /* 0x008fc80000010e03 */
        /* <DEDUP_REMOVED lines=15> */
.L_x_86:
[----:B------:R-:W-:Y:S05]  /*0d90*/  BSYNC.RECONVERGENT B1 ;  /* 0x0000000000017941 */ /* 0x000fea0003800200 */
.L_x_85:
[----:B------:R-:W-:Y:S02]  /*0da0*/  IMAD.MOV.U32 R4, RZ, RZ, 0x37cbac00 ;  /* 0x37cbac00ff047424 */ /* 0x000fe400078e00ff */
[----:B------:R-:W-:Y:S01]  /*0db0*/  FMUL R3, R0, R0 ;  /* 0x0000000000037220 */ /* 0x000fe20000400000 */
[C---:B------:R-:W-:Y:S01]  /*0dc0*/  LOP3.LUT R5, R2.reuse, 0x1, RZ, 0xc0, !PT ;  /* 0x0000000102057812 */ /* 0x040fe200078ec0ff */
[----:B------:R-:W-:Y:S02]  /*0dd0*/  IMAD.MOV.U32 R6, RZ, RZ, 0x3c0885e4 ;  /* 0x3c0885e4ff067424 */ /* 0x000fe400078e00ff */
[----:B------:R-:W-:Y:S01]  /*0de0*/  FFMA R4, R3, R4, -0.0013887860113754868507 ;  /* 0xbab607ed03047423 */ /* 0x000fe20000000004 */
[----:B------:R-:W-:Y:S01]  /*0df0*/  ISETP.NE.U32.AND P0, PT, R5, 0x1, PT ;  /* 0x000000010500780c */ /* 0x000fe20003f05070 */
[----:B------:R-:W-:Y:S02]  /*0e00*/  VIADD R2, R2, 0x1 ;  /* 0x0000000102027836 */ /* 0x000fe40000000000 */
[----:B------:R-:W-:Y:S01]  /*0e10*/  IMAD.MOV.U32 R7, RZ, RZ, 0x3e2aaaa8 ;  /* 0x3e2aaaa8ff077424 */ /* 0x000fe200078e00ff */
[----:B------:R-:W-:-:S02]  /*0e20*/  FSEL R4, R4, -0.00019574658654164522886, P0 ;  /* 0xb94d415304047808 */ /* 0x000fc40000000000 */
[----:B------:R-:W-:Y:S02]  /*0e30*/  FSEL R6, R6, 0.041666727513074874878, !P0 ;  /* 0x3d2aaabb06067808 */ /* 0x000fe40004000000 */
[----:B------:R-:W-:Y:S02]  /*0e40*/  LOP3.LUT P1, RZ, R2, 0x2, RZ, 0xc0, !PT ;  /* 0x0000000202ff7812 */ /* 0x000fe4000782c0ff */
[----:B------:R-:W-:Y:S01]  /*0e50*/  FSEL R0, R0, 1, !P0 ;  /* 0x3f80000000007808 */ /* 0x000fe20004000000 */
[----:B------:R-:W-:Y:S01]  /*0e60*/  FFMA R4, R3, R4, R6 ;  /* 0x0000000403047223 */ /* 0x000fe20000000006 */
[----:B------:R-:W-:-:S03]  /*0e70*/  FSEL R7, -R7, -0.4999999701976776123, !P0 ;  /* 0xbeffffff07077808 */ /* 0x000fc60004000100 */
[C---:B------:R-:W-:Y:S02]  /*0e80*/  FFMA R5, R3.reuse, R0, RZ ;  /* 0x0000000003057223 */ /* 0x040fe400000000ff */
[----:B------:R-:W-:-:S04]  /*0e90*/  FFMA R4, R3, R4, R7 ;  /* 0x0000000403047223 */ /* 0x000fc80000000007 */
[----:B------:R-:W-:-:S04]  /*0ea0*/  FFMA R5, R5, R4, R0 ;  /* 0x0000000405057223 */ /* 0x000fc80000000000 */
[----:B------:R-:W-:-:S07]  /*0eb0*/  @P1 FADD R5, RZ, -R5 ;  /* 0x80000005ff051221 */ /* 0x000fce0000000000 */
.L_x_84:
[----:B------:R-:W-:Y:S05]  /*0ec0*/  BSYNC.RECONVERGENT B0 ;  /* 0x0000000000007941 */ /* 0x000fea0003800200 */
.L_x_79:
[----:B------:R-:W0:Y:S02]  /*0ed0*/  LDC.64 R2, c[0x0][0x380] ;  /* 0x0000e000ff027b82 */ /* 0x000e240000000a00 */
[----:B0-----:R-:W-:-:S05]  /*0ee0*/  IMAD.WIDE R10, R10, 0x4, R2 ;  /* 0x000000040a0a7825 */ /* 0x001fca00078e0202 */
[----:B------:R-:W-:Y:S01]  /*0ef0*/  STG.E desc[UR6][R10.64], R5 ;  /* 0x000000050a007986 */ /* 0x000fe2000c101906 */
[----:B------:R-:W-:Y:S05]  /*0f00*/  EXIT ;  /* 0x000000000000794d */ /* 0x000fea0003800000 */
        .weak           $__internal_4_$__cuda_sm3x_div_rn_noftz_f32_slowpath
        .type           $__internal_4_$__cuda_sm3x_div_rn_noftz_f32_slowpath,@function
        .size           $__internal_4_$__cuda_sm3x_div_rn_noftz_f32_slowpath,(.L_x_131 - $__internal_4_$__cuda_sm3x_div_rn_noftz_f32_slowpath)
$__internal_4_$__cuda_sm3x_div_rn_noftz_f32_slowpath:
[----:B------:R-:W-:Y:S01]  /*0f10*/  SHF.R.U32.HI R6, RZ, 0x17, R5 ;  /* 0x00000017ff067819 */ /* 0x000fe20000011605 */
[----:B------:R-:W-:Y:S01]  /*0f20*/  BSSY.RECONVERGENT B1, `(.L_x_88) ;  /* 0x0000064000017945 */ /* 0x000fe20003800200 */
[--C-:B------:R-:W-:Y:S01]  /*0f30*/  SHF.R.U32.HI R3, RZ, 0x17, R0.reuse ;  /* 0x00000017ff037819 */ /* 0x100fe20000011600 */
[----:B------:R-:W-:Y:S01]  /*0f40*/  IMAD.MOV.U32 R7, RZ, RZ, R0 ;  /* 0x000000ffff077224 */ /* 0x000fe200078e0000 */
[----:B------:R-:W-:Y:S02]  /*0f50*/  LOP3.LUT R6, R6, 0xff, RZ, 0xc0, !PT ;  /* 0x000000ff06067812 */ /* 0x000fe400078ec0ff */
[----:B------:R-:W-:-:S03]  /*0f60*/  LOP3.LUT R12, R3, 0xff, RZ, 0xc0, !PT ;  /* 0x000000ff030c7812 */ /* 0x000fc600078ec0ff */
[----:B------:R-:W-:Y:S02]  /*0f70*/  VIADD R9, R6, 0xffffffff ;  /* 0xffffffff06097836 */ /* 0x000fe40000000000 */
[----:B------:R-:W-:-:S03]  /*0f80*/  VIADD R11, R12, 0xffffffff ;  /* 0xffffffff0c0b7836 */ /* 0x000fc60000000000 */
[----:B------:R-:W-:-:S04]  /*0f90*/  ISETP.GT.U32.AND P0, PT, R9, 0xfd, PT ;  /* 0x000000fd0900780c */ /* 0x000fc80003f04070 */
[----:B------:R-:W-:-:S13]  /*0fa0*/  ISETP.GT.U32.OR P0, PT, R11, 0xfd, P0 ;  /* 0x000000fd0b00780c */ /* 0x000fda0000704470 */
[----:B------:R-:W-:Y:S01]  /*0fb0*/  @!P0 MOV R8, RZ ;  /* 0x000000ff00088202 */ /* 0x000fe20000000f00 */
[----:B------:R-:W-:Y:S06]  /*0fc0*/  @!P0 BRA `(.L_x_89) ;  /* 0x0000000000608947 */ /* 0x000fec0003800000 */
[----:B------:R-:W-:Y:S01]  /*0fd0*/  FSETP.GTU.FTZ.AND P0, PT, |R0|, +INF , PT ;  /* 0x7f8000000000780b */ /* 0x000fe20003f1c200 */
[----:B------:R-:W-:Y:S01]  /*0fe0*/  IMAD.MOV.U32 R3, RZ, RZ, R5 ;  /* 0x000000ffff037224 */ /* 0x000fe200078e0005 */
        /* <DEDUP_REMOVED lines=22> */
.L_x_89:
[----:B------:R-:W-:Y:S01]  /*1150*/  LEA R0, R6, 0xc0800000, 0x17 ;  /* 0xc080000006007811 */ /* 0x000fe200078eb8ff */
[----:B------:R-:W-:Y:S01]  /*1160*/  VIADD R3, R12, 0xffffff81 ;  /* 0xffffff810c037836 */ /* 0x000fe20000000000 */
[----:B------:R-:W-:Y:S03]  /*1170*/  BSSY.RECONVERGENT B2, `(.L_x_94) ;  /* 0x0000035000027945 */ /* 0x000fe60003800200 */
[----:B------:R-:W-:Y:S02]  /*1180*/  IMAD.IADD R5, R5, 0x1, -R0 ;  /* 0x0000000105057824 */ /* 0x000fe400078e0a00 */
[----:B------:R-:W-:Y:S02]  /*1190*/  IMAD R0, R3, -0x800000, R7 ;  /* 0xff80000003007824 */ /* 0x000fe400078e0207 */
[----:B------:R0:W1:Y:S01]  /*11a0*/  MUFU.RCP R9, R5 ;  /* 0x0000000500097308 */ /* 0x0000620000001000 */
[----:B------:R-:W-:Y:S01]  /*11b0*/  FADD.FTZ R11, -R5, -RZ ;  /* 0x800000ff050b7221 */ /* 0x000fe20000010100 */
[----:B0-----:R-:W-:-:S05]  /*11c0*/  IADD3 R5, PT, PT, R3, 0x7f, -R6 ;  /* 0x0000007f03057810 */ /* 0x001fca0007ffe806 */
[----:B------:R-:W-:Y:S02]  /*11d0*/  IMAD.IADD R5, R5, 0x1, R8 ;  /* 0x0000000105057824 */ /* 0x000fe400078e0208 */
[----:B-1----:R-:W-:-:S04]  /*11e0*/  FFMA R12, R9, R11, 1 ;  /* 0x3f800000090c7423 */ /* 0x002fc8000000000b */
[----:B------:R-:W-:-:S04]  /*11f0*/  FFMA R14, R9, R12, R9 ;  /* 0x0000000c090e7223 */ /* 0x000fc80000000009 */
[----:B------:R-:W-:-:S04]  /*1200*/  FFMA R7, R0, R14, RZ ;  /* 0x0000000e00077223 */ /* 0x000fc800000000ff */
[----:B------:R-:W-:-:S04]  /*1210*/  FFMA R12, R11, R7, R0 ;  /* 0x000000070b0c7223 */ /* 0x000fc80000000000 */
[----:B------:R-:W-:-:S04]  /*1220*/  FFMA R7, R14, R12, R7 ;  /* 0x0000000c0e077223 */ /* 0x000fc80000000007 */
[----:B------:R-:W-:-:S04]  /*1230*/  FFMA R12, R11, R7, R0 ;  /* 0x000000070b0c7223 */ /* 0x000fc80000000000 */
        /* <DEDUP_REMOVED lines=32> */
[----:B------:R-:W-:-:S05]  /*1440*/  LOP3.LUT R3, R3, R6, RZ, 0xc0, !PT ;  /* 0x0000000603037212 */ /* 0x000fca00078ec0ff */
[----:B------:R-:W-:-:S05]  /*1450*/  IMAD.IADD R3, R8, 0x1, R3 ;  /* 0x0000000108037824 */ /* 0x000fca00078e0203 */
[----:B------:R-:W-:Y:S01]  /*1460*/  LOP3.LUT R0, R3, R0, RZ, 0xfc, !PT ;  /* 0x0000000003007212 */ /* 0x000fe200078efcff */
[----:B------:R-:W-:Y:S06]  /*1470*/  BRA `(.L_x_97) ;  /* 0x0000000000107947 */ /* 0x000fec0003800000 */
.L_x_96:
[----:B------:R-:W-:-:S04]  /*1480*/  LOP3.LUT R0, R0, 0x80000000, RZ, 0xc0, !PT ;  /* 0x8000000000007812 */ /* 0x000fc800078ec0ff */
[----:B------:R-:W-:Y:S01]  /*1490*/  LOP3.LUT R0, R0, 0x7f800000, RZ, 0xfc, !PT ;  /* 0x7f80000000007812 */ /* 0x000fe200078efcff */
[----:B------:R-:W-:Y:S06]  /*14a0*/  BRA `(.L_x_97) ;  /* 0x0000000000047947 */ /* 0x000fec0003800000 */
.L_x_95:
[----:B------:R-:W-:-:S07]  /*14b0*/  IMAD R0, R5, 0x800000, R0 ;  /* 0x0080000005007824 */ /* 0x000fce00078e0200 */
.L_x_97:
[----:B------:R-:W-:Y:S05]  /*14c0*/  BSYNC.RECONVERGENT B2 ;  /* 0x0000000000027941 */ /* 0x000fea0003800200 */
.L_x_94:
[----:B------:R-:W-:Y:S05]  /*14d0*/  BRA `(.L_x_98) ;  /* 0x0000000000207947 */ /* 0x000fea0003800000 */
.L_x_93:
[----:B------:R-:W-:-:S04]  /*14e0*/  LOP3.LUT R0, R5, 0x80000000, R7, 0x48, !PT ;  /* 0x8000000005007812 */ /* 0x000fc800078e4807 */
[----:B------:R-:W-:Y:S01]  /*14f0*/  LOP3.LUT R0, R0, 0x7f800000, RZ, 0xfc, !PT ;  /* 0x7f80000000007812 */ /* 0x000fe200078efcff */
[----:B------:R-:W-:Y:S06]  /*1500*/  BRA `(.L_x_98) ;  /* 0x0000000000147947 */ /* 0x000fec0003800000 */
.L_x_92:
[----:B------:R-:W-:Y:S01]  /*1510*/  LOP3.LUT R0, R5, 0x80000000, R7, 0x48, !PT ;  /* 0x8000000005007812 */ /* 0x000fe200078e4807 */
[----:B------:R-:W-:Y:S06]  /*1520*/  BRA `(.L_x_98) ;  /* 0x00000000000c7947 */ /* 0x000fec0003800000 */
.L_x_91:
[----:B------:R-:W0:Y:S01]  /*1530*/  MUFU.RSQ R0, -QNAN ;  /* 0xffc0000000007908 */ /* 0x000e220000001400 */
[----:B------:R-:W-:Y:S05]  /*1540*/  BRA `(.L_x_98) ;  /* 0x0000000000047947 */ /* 0x000fea0003800000 */
.L_x_90:
[----:B------:R-:W-:-:S07]  /*1550*/  FADD.FTZ R0, R0, R3 ;  /* 0x0000000300007221 */ /* 0x000fce0000010000 */
.L_x_98:
[----:B------:R-:W-:Y:S05]  /*1560*/  BSYNC.RECONVERGENT B1 ;  /* 0x0000000000017941 */ /* 0x000fea0003800200 */
.L_x_88:
[----:B------:R-:W-:-:S04]  /*1570*/  IMAD.MOV.U32 R5, RZ, RZ, 0x0 ;  /* 0x00000000ff057424 */ /* 0x000fc800078e00ff */
[----:B0-----:R-:W-:Y:S05]  /*1580*/  RET.REL.NODEC R4 `(_Z26positional_encoding_kernelPfii) ;  /* 0xffffffe8049c7950 */ /* 0x001fea0003c3ffff */
.L_x_99:
        /* <DEDUP_REMOVED lines=15> */
.L_x_131:


//--------------------- .text._Z23embedding_lookup_kernelPKiPKfPfii --------------------------
	.section	.text._Z23embedding_lookup_kernelPKiPKfPfii,"ax",@progbits
	.align	128
        .global         _Z23embedding_lookup_kernelPKiPKfPfii
        .type           _Z23embedding_lookup_kernelPKiPKfPfii,@function
        .size           _Z23embedding_lookup_kernelPKiPKfPfii,(.L_x_140 - _Z23embedding_lookup_kernelPKiPKfPfii)
        .other          _Z23embedding_lookup_kernelPKiPKfPfii,@"STO_CUDA_ENTRY STV_DEFAULT"
_Z23embedding_lookup_kernelPKiPKfPfii:
.text._Z23embedding_lookup_kernelPKiPKfPfii:
        /* <DEDUP_REMOVED lines=8> */
[----:B------:R-:W0:Y:S02]  /*0080*/  LDC R12, c[0x0][0x39c] ;  /* 0x0000e700ff0c7b82 */ /* 0x000e240000000800 */
[----:B0-----:R-:W-:-:S13]  /*0090*/  ISETP.GE.AND P0, PT, R12, 0x1, PT ;  /* 0x000000010c00780c */ /* 0x001fda0003f06270 */
[----:B------:R-:W-:Y:S05]  /*00a0*/  @!P0 EXIT ;  /* 0x000000000000894d */ /* 0x000fea0003800000 */
[----:B------:R-:W0:Y:S01]  /*00b0*/  LDC.64 R2, c[0x0][0x380] ;  /* 0x0000e000ff027b82 */ /* 0x000e220000000a00 */
[----:B------:R-:W1:Y:S01]  /*00c0*/  LDCU.64 UR4, c[0x0][0x358] ;  /* 0x00006b00ff0477ac */ /* 0x000e620008000a00 */
[----:B0-----:R-:W-:-:S05]  /*00d0*/  IMAD.WIDE R2, R5, 0x4, R2 ;  /* 0x0000000405027825 */ /* 0x001fca00078e0202 */
[----:B-1----:R-:W2:Y:S01]  /*00e0*/  LDG.E R0, desc[UR4][R2.64] ;  /* 0x0000000402007981 */ /* 0x002ea2000c1e1900 */
[C---:B------:R-:W-:Y:S01]  /*00f0*/  ISETP.GE.U32.AND P0, PT, R12.reuse, 0x8, PT ;  /* 0x000000080c00780c */ /* 0x040fe20003f06070 */
[-C--:B------:R-:W-:Y:S01]  /*0100*/  IMAD R6, R5, R12.reuse, RZ ;  /* 0x0000000c05067224 */ /* 0x080fe200078e02ff */
[----:B------:R-:W-:Y:S01]  /*0110*/  LOP3.LUT R8, R12, 0x7, RZ, 0xc0, !PT ;  /* 0x000000070c087812 */ /* 0x000fe200078ec0ff */
[----:B------:R-:W-:Y:S02]  /*0120*/  IMAD.MOV.U32 R9, RZ, RZ, RZ ;  /* 0x000000ffff097224 */ /* 0x000fe400078e00ff */
[----:B--2---:R-:W-:-:S08]  /*0130*/  IMAD R7, R0, R12, RZ ;  /* 0x0000000c00077224 */ /* 0x004fd000078e02ff */
[----:B------:R-:W-:Y:S05]  /*0140*/  @!P0 BRA `(.L_x_100) ;  /* 0x00000004002c8947 */ /* 0x000fea0003800000 */
[----:B------:R-:W0:Y:S01]  /*0150*/  LDC.64 R4, c[0x0][0x388] ;  /* 0x0000e200ff047b82 */ /* 0x000e220000000a00 */
[----:B------:R-:W-:Y:S01]  /*0160*/  LOP3.LUT R9, R12, 0x7ffffff8, RZ, 0xc0, !PT ;  /* 0x7ffffff80c097812 */ /* 0x000fe200078ec0ff */
[----:B------:R-:W-:Y:S02]  /*0170*/  IMAD.MOV.U32 R13, RZ, RZ, R6 ;  /* 0x000000ffff0d7224 */ /* 0x000fe400078e0006 */
[----:B------:R-:W-:Y:S02]  /*0180*/  IMAD.MOV.U32 R12, RZ, RZ, R7 ;  /* 0x000000ffff0c7224 */ /* 0x000fe400078e0007 */
[----:B------:R-:W-:Y:S02]  /*0190*/  IMAD.MOV R14, RZ, RZ, -R9 ;  /* 0x000000ffff0e7224 */ /* 0x000fe400078e0a09 */
[----:B------:R-:W1:Y:S08]  /*01a0*/  LDC.64 R10, c[0x0][0x390] ;  /* 0x0000e400ff0a7b82 */ /* 0x000e700000000a00 */
[----:B------:R-:W2:Y:S01]  /*01b0*/  LDC.64 R2, c[0x0][0x390] ;  /* 0x0000e400ff027b82 */ /* 0x000ea20000000a00 */
[----:B0-----:R-:W-:-:S03]  /*01c0*/  IMAD.WIDE.U32 R4, R7, 0x4, R4 ;  /* 0x0000000407047825 */ /* 0x001fc600078e0004 */
[----:B------:R-:W-:Y:S01]  /*01d0*/  IADD3 R16, P0, PT, R4, 0x10, RZ ;  /* 0x0000001004107810 */ /* 0x000fe20007f1e0ff */
[----:B-1----:R-:W-:-:S04]  /*01e0*/  IMAD.WIDE R10, R6, 0x4, R10 ;  /* 0x00000004060a7825 */ /* 0x002fc800078e020a */
[----:B------:R-:W-:Y:S01]  /*01f0*/  IMAD.X R19, RZ, RZ, R5, P0 ;  /* 0x000000ffff137224 */ /* 0x000fe200000e0605 */
[----:B------:R-:W-:-:S05]  /*0200*/  IADD3 R15, P1, PT, R10, 0x10, RZ ;  /* 0x000000100a0f7810 */ /* 0x000fca0007f3e0ff */
[----:B--2---:R-:W-:-:S08]  /*0210*/  IMAD.X R18, RZ, RZ, R11, P1 ;  /* 0x000000ffff127224 */ /* 0x004fd000008e060b */
.L_x_116:
[----:B------:R-:W-:Y:S01]  /*0220*/  ISETP.GE.U32.AND P0, PT, R0, 0x4, PT ;  /* 0x000000040000780c */ /* 0x000fe20003f06070 */
[----:B-123--:R-:W-:-:S12]  /*0230*/  IMAD.WIDE R4, R13, 0x4, R2 ;  /* 0x000000040d047825 */ /* 0x00efd800078e0202 */
[----:B------:R-:W0:Y:S01]  /*0240*/  @!P0 LDC.64 R10, c[0x0][0x388] ;  /* 0x0000e200ff0a8b82 */ /* 0x000e220000000a00 */
[----:B------:R-:W-:Y:S01]  /*0250*/  @P0 STG.E desc[UR4][R4.64], RZ ;  /* 0x000000ff04000986 */ /* 0x000fe2000c101904 */
[----:B0-----:R-:W-:-:S05]  /*0260*/  @!P0 IMAD.WIDE.U32 R10, R12, 0x4, R10 ;  /* 0x000000040c0a8825 */ /* 0x001fca00078e000a */
[----:B------:R0:W2:Y:S01]  /*0270*/  @!P0 LDG.E R17, desc[UR4][R10.64] ;  /* 0x000000040a118981 */ /* 0x0000a2000c1e1900 */
[----:B------:R-:W-:Y:S02]  /*0280*/  ISETP.GT.U32.AND P1, PT, R0, 0x3, PT ;  /* 0x000000030000780c */ /* 0x000fe40003f24070 */
[----:B0-----:R-:W-:Y:S01]  /*0290*/  MOV R10, R16 ;  /* 0x00000010000a7202 */ /* 0x001fe20000000f00 */
[----:B------:R-:W-:Y:S01]  /*02a0*/  IMAD.MOV.U32 R11, RZ, RZ, R19 ;  /* 0x000000ffff0b7224 */ /* 0x000fe200078e0013 */
[----:B--2---:R0:W-:Y:S09]  /*02b0*/  @!P0 STG.E desc[UR4][R4.64], R17 ;  /* 0x0000001104008986 */ /* 0x0041f2000c101904 */
[----:B------:R-:W2:Y:S01]  /*02c0*/  @!P1 LDG.E R19, desc[UR4][R10.64+-0xc] ;  /* 0xfffff4040a139981 */ /* 0x000ea2000c1e1900 */
[----:B------:R-:W-:Y:S01]  /*02d0*/  VIADD R14, R14, 0x8 ;  /* 0x000000080e0e7836 */ /* 0x000fe20000000000 */
[----:B------:R-:W-:Y:S04]  /*02e0*/  BSSY.RECONVERGENT B0, `(.L_x_101) ;  /* 0x000000b000007945 */ /* 0x000fe80003800200 */
[----:B------:R-:W-:Y:S01]  /*02f0*/  ISETP.NE.AND P0, PT, R14, RZ, PT ;  /* 0x000000ff0e00720c */ /* 0x000fe20003f05270 */
[----:B0-----:R-:W-:-:S02]  /*0300*/  IMAD.MOV.U32 R4, RZ, RZ, R15 ;  /* 0x000000ffff047224 */ /* 0x001fc400078e000f */
[----:B------:R-:W-:-:S05]  /*0310*/  IMAD.MOV.U32 R5, RZ, RZ, R18 ;  /* 0x000000ffff057224 */ /* 0x000fca00078e0012 */
[----:B--2---:R0:W-:Y:S04]  /*0320*/  @!P1 STG.E desc[UR4][R4.64+-0xc], R19 ;  /* 0xfffff41304009986 */ /* 0x0041e8000c101904 */
[----:B------:R0:W-:Y:S01]  /*0330*/  @P1 STG.E desc[UR4][R4.64+-0xc], RZ ;  /* 0xfffff4ff04001986 */ /* 0x0001e2000c101904 */
[----:B------:R-:W-:Y:S05]  /*0340*/  @P1 BRA `(.L_x_102) ;  /* 0x00000000000c1947 */ /* 0x000fea0003800000 */
[----:B------:R-:W2:Y:S04]  /*0350*/  LDG.E R15, desc[UR4][R10.64+-0x8] ;  /* 0xfffff8040a0f7981 */ /* 0x000ea8000c1e1900 */
[----:B--2---:R2:W-:Y:S01]  /*0360*/  STG.E desc[UR4][R4.64+-0x8], R15 ;  /* 0xfffff80f04007986 */ /* 0x0045e2000c101904 */
[----:B------:R-:W-:Y:S05]  /*0370*/  BRA `(.L_x_103) ;  /* 0x0000000000047947 */ /* 0x000fea0003800000 */
.L_x_102:
[----:B------:R1:W-:Y:S02]  /*0380*/  STG.E desc[UR4][R4.64+-0x8], RZ ;  /* 0xfffff8ff04007986 */ /* 0x0003e4000c101904 */
.L_x_103:
[----:B------:R-:W-:Y:S05]  /*0390*/  BSYNC.RECONVERGENT B0 ;  /* 0x0000000000007941 */ /* 0x000fea0003800200 */
.L_x_101:
[----:B------:R-:W-:Y:S04]  /*03a0*/  BSSY.RECONVERGENT B0, `(.L_x_104) ;  /* 0x0000006000007945 */ /* 0x000fe80003800200 */
[----:B------:R-:W-:Y:S05]  /*03b0*/  @P1 BRA `(.L_x_105) ;  /* 0x00000000000c1947 */ /* 0x000fea0003800000 */
[----:B--2---:R-:W2:Y:S04]  /*03c0*/  LDG.E R15, desc[UR4][R10.64+-0x4] ;  /* 0xfffffc040a0f7981 */ /* 0x004ea8000c1e1900 */
[----:B--2---:R4:W-:Y:S01]  /*03d0*/  STG.E desc[UR4][R4.64+-0x4], R15 ;  /* 0xfffffc0f04007986 */ /* 0x0049e2000c101904 */
[----:B------:R-:W-:Y:S05]  /*03e0*/  BRA `(.L_x_106) ;  /* 0x0000000000047947 */ /* 0x000fea0003800000 */
.L_x_105:
[----:B------:R3:W-:Y:S02]  /*03f0*/  STG.E desc[UR4][R4.64+-0x4], RZ ;  /* 0xfffffcff04007986 */ /* 0x0007e4000c101904 */
.L_x_106:
[----:B------:R-:W-:Y:S05]  /*0400*/  BSYNC.RECONVERGENT B0 ;  /* 0x0000000000007941 */ /* 0x000fea0003800200 */
.L_x_104:
[----:B------:R-:W-:Y:S04]  /*0410*/  BSSY.RECONVERGENT B0, `(.L_x_107) ;  /* 0x0000006000007945 */ /* 0x000fe80003800200 */
[----:B------:R-:W-:Y:S05]  /*0420*/  @P1 BRA `(.L_x_108) ;  /* 0x00000000000c1947 */ /* 0x000fea0003800000 */
[----:B--2-4-:R-:W2:Y:S04]  /*0430*/  LDG.E R15, desc[UR4][R10.64] ;  /* 0x000000040a0f7981 */ /* 0x014ea8000c1e1900 */
[----:B--2---:R2:W-:Y:S01]  /*0440*/  STG.E desc[UR4][R4.64], R15 ;  /* 0x0000000f04007986 */ /* 0x0045e2000c101904 */
[----:B------:R-:W-:Y:S05]  /*0450*/  BRA `(.L_x_109) ;  /* 0x0000000000047947 */ /* 0x000fea0003800000 */
.L_x_108:
[----:B------:R0:W-:Y:S02]  /*0460*/  STG.E desc[UR4][R4.64], RZ ;  /* 0x000000ff04007986 */ /* 0x0001e4000c101904 */
.L_x_109:
[----:B------:R-:W-:Y:S05]  /*0470*/  BSYNC.RECONVERGENT B0 ;  /* 0x0000000000007941 */ /* 0x000fea0003800200 */
.L_x_107:
[----:B------:R-:W-:Y:S04]  /*0480*/  BSSY.RECONVERGENT B0, `(.L_x_110) ;  /* 0x0000006000007945 */ /* 0x000fe80003800200 */
[----:B------:R-:W-:Y:S05]  /*0490*/  @P1 BRA `(.L_x_111) ;  /* 0x00000000000c1947 */ /* 0x000fea0003800000 */
[----:B--2-4-:R-:W2:Y:S04]  /*04a0*/  LDG.E R15, desc[UR4][R10.64+0x4] ;  /* 0x000004040a0f7981 */ /* 0x014ea8000c1e1900 */
[----:B--2---:R2:W-:Y:S01]  /*04b0*/  STG.E desc[UR4][R4.64+0x4], R15 ;  /* 0x0000040f04007986 */ /* 0x0045e2000c101904 */
[----:B------:R-:W-:Y:S05]  /*04c0*/  BRA `(.L_x_112) ;  /* 0x0000000000047947 */ /* 0x000fea0003800000 */
.L_x_111:
[----:B------:R0:W-:Y:S02]  /*04d0*/  STG.E desc[UR4][R4.64+0x4], RZ ;  /* 0x000004ff04007986 */ /* 0x0001e4000c101904 */
.L_x_112:
[----:B------:R-:W-:Y:S05]  /*04e0*/  BSYNC.RECONVERGENT B0 ;  /* 0x0000000000007941 */ /* 0x000fea0003800200 */
.L_x_110:
[----:B------:R-:W-:Y:S04]  /*04f0*/  BSSY.RECONVERGENT B0, `(.L_x_113) ;  /* 0x0000006000007945 */ /* 0x000fe80003800200 */
[----:B------:R-:W-:Y:S05]  /*0500*/  @P1 BRA `(.L_x_114) ;  /* 0x00000000000c1947 */ /* 0x000fea0003800000 */
[----:B--2-4-:R-:W2:Y:S04]  /*0510*/  LDG.E R15, desc[UR4][R10.64+0x8] ;  /* 0x000008040a0f7981 */ /* 0x014ea8000c1e1900 */
[----:B--2---:R2:W-:Y:S01]  /*0520*/  STG.E desc[UR4][R4.64+0x8], R15 ;  /* 0x0000080f04007986 */ /* 0x0045e2000c101904 */
[----:B------:R-:W-:Y:S05]  /*0530*/  BRA `(.L_x_115) ;  /* 0x0000000000047947 */ /* 0x000fea0003800000 */
.L_x_114:
[----:B------:R0:W-:Y:S02]  /*0540*/  STG.E desc[UR4][R4.64+0x8], RZ ;  /* 0x000008ff04007986 */ /* 0x0001e4000c101904 */
.L_x_115:
[----:B------:R-:W-:Y:S05]  /*0550*/  BSYNC.RECONVERGENT B0 ;  /* 0x0000000000007941 */ /* 0x000fea0003800200 */
.L_x_113:
[----:B------:R-:W5:Y:S01]  /*0560*/  @!P1 LDG.E R17, desc[UR4][R10.64+0xc] ;  /* 0x00000c040a119981 */ /* 0x000f62000c1e1900 */
[----:B--2-4-:R-:W-:Y:S01]  /*0570*/  IADD3 R15, P2, PT, R4, 0x20, RZ ;  /* 0x00000020040f7810 */ /* 0x014fe20007f5e0ff */
[----:B------:R-:W-:Y:S02]  /*0580*/  VIADD R12, R12, 0x8 ;  /* 0x000000080c0c7836 */ /* 0x000fe40000000000 */
[----:B------:R-:W-:Y:S01]  /*0590*/  VIADD R13, R13, 0x8 ;  /* 0x000000080d0d7836 */ /* 0x000fe20000000000 */
[----:B------:R-:W-:Y:S01]  /*05a0*/  IADD3.X R18, PT, PT, RZ, R5, RZ, P2, !PT ;  /* 0x00000005ff127210 */ /* 0x000fe200017fe4ff */
[----:B-----5:R2:W-:Y:S04]  /*05b0*/  @!P1 STG.E desc[UR4][R4.64+0xc], R17 ;  /* 0x00000c1104009986 */ /* 0x0205e8000c101904 */
[----:B------:R2:W-:Y:S01]  /*05c0*/  @P1 STG.E desc[UR4][R4.64+0xc], RZ ;  /* 0x00000cff04001986 */ /* 0x0005e2000c101904 */
[----:B------:R-:W-:-:S05]  /*05d0*/  IADD3 R16, P1, PT, R10, 0x20, RZ ;  /* 0x000000200a107810 */ /* 0x000fca0007f3e0ff */
[----:B0-----:R-:W-:Y:S01]  /*05e0*/  IMAD.X R19, RZ, RZ, R11, P1 ;  /* 0x000000ffff137224 */ /* 0x001fe200008e060b */
[----:B------:R-:W-:Y:S07]  /*05f0*/  @P0 BRA `(.L_x_116) ;  /* 0xfffffffc00080947 */ /* 0x000fee000383ffff */
.L_x_100:
[----:B------:R-:W-:-:S13]  /*0600*/  ISETP.NE.AND P0, PT, R8, RZ, PT ;  /* 0x000000ff0800720c */ /* 0x000fda0003f05270 */
[----:B------:R-:W-:Y:S05]  /*0610*/  @!P0 EXIT ;  /* 0x000000000000894d */ /* 0x000fea0003800000 */
[----:B------:R-:W0:Y:S01]  /*0620*/  LDC R12, c[0x0][0x39c] ;  /* 0x0000e700ff0c7b82 */ /* 0x000e220000000800 */
[----:B------:R-:W-:Y:S02]  /*0630*/  ISETP.GE.U32.AND P0, PT, R8, 0x4, PT ;  /* 0x000000040800780c */ /* 0x000fe40003f06070 */
[----:B0-----:R-:W-:-:S11]  /*0640*/  LOP3.LUT R14, R12, 0x3, RZ, 0xc0, !PT ;  /* 0x000000030c0e7812 */ /* 0x001fd600078ec0ff */
[----:B------:R-:W-:Y:S05]  /*0650*/  @!P0 BRA `(.L_x_117) ;  /* 0x0000000000988947 */ /* 0x000fea0003800000 */
[----:B------:R-:W-:Y:S01]  /*0660*/  ISETP.GT.U32.AND P0, PT, R0, 0x3, PT ;  /* 0x000000030000780c */ /* 0x000fe20003f04070 */
[----:B------:R-:W0:Y:S01]  /*0670*/  LDC.64 R10, c[0x0][0x390] ;  /* 0x0000e400ff0a7b82 */ /* 0x000e220000000a00 */
[----:B------:R-:W4:Y:S11]  /*0680*/  LDCU.64 UR6, c[0x0][0x388] ;  /* 0x00007100ff0677ac */ /* 0x000f360008000a00 */
[----:B-123--:R-:W1:Y:S01]  /*0690*/  @!P0 LDC.64 R4, c[0x0][0x388] ;  /* 0x0000e200ff048b82 */ /* 0x00ee620000000a00 */
[----:B------:R-:W-:-:S04]  /*06a0*/  @!P0 IMAD.IADD R3, R7, 0x1, R9 ;  /* 0x0000000107038824 */ /* 0x000fc800078e0209 */
[----:B-1----:R-:W-:-:S05]  /*06b0*/  @!P0 IMAD.WIDE.U32 R4, R3, 0x4, R4 ;  /* 0x0000000403048825 */ /* 0x002fca00078e0004 */
[----:B------:R-:W2:Y:S01]  /*06c0*/  @!P0 LDG.E R13, desc[UR4][R4.64] ;  /* 0x00000004040d8981 */ /* 0x000ea2000c1e1900 */
[----:B------:R-:W-:Y:S01]  /*06d0*/  IADD3 R3, P1, PT, R7, R9, RZ ;  /* 0x0000000907037210 */ /* 0x000fe20007f3e0ff */
[----:B------:R-:W-:-:S03]  /*06e0*/  IMAD.IADD R15, R6, 0x1, R9 ;  /* 0x00000001060f7824 */ /* 0x000fc600078e0209 */
[----:B------:R-:W-:Y:S01]  /*06f0*/  IADD3.X R8, PT, PT, RZ, RZ, RZ, P1, !PT ;  /* 0x000000ffff087210 */ /* 0x000fe20000ffe4ff */
[----:B0-----:R-:W-:Y:S01]  /*0700*/  IMAD.WIDE R10, R15, 0x4, R10 ;  /* 0x000000040f0a7825 */ /* 0x001fe200078e020a */
[----:B----4-:R-:W-:-:S04]  /*0710*/  LEA R2, P1, R3, UR6, 0x2 ;  /* 0x0000000603027c11 */ /* 0x010fc8000f8210ff */
[----:B------:R-:W-:Y:S01]  /*0720*/  LEA.HI.X R3, R3, UR7, R8, 0x2, P1 ;  /* 0x0000000703037c11 */ /* 0x000fe200088f1408 */
[----:B------:R-:W0:Y:S01]  /*0730*/  LDCU.64 UR6, c[0x0][0x390] ;  /* 0x00007200ff0677ac */ /* 0x000e220008000a00 */
[----:B--2---:R1:W-:Y:S04]  /*0740*/  @!P0 STG.E desc[UR4][R10.64], R13 ;  /* 0x0000000d0a008986 */ /* 0x0043e8000c101904 */
[----:B------:R1:W-:Y:S04]  /*0750*/  @P0 STG.E desc[UR4][R10.64], RZ ;  /* 0x000000ff0a000986 */ /* 0x0003e8000c101904 */
[----:B------:R-:W2:Y:S01]  /*0760*/  @!P0 LDG.E R15, desc[UR4][R2.64+0x4] ;  /* 0x00000404020f8981 */ /* 0x000ea2000c1e1900 */
[C---:B------:R-:W-:Y:S01]  /*0770*/  IADD3 R5, P1, PT, R6.reuse, R9, RZ ;  /* 0x0000000906057210 */ /* 0x040fe20007f3e0ff */
[----:B------:R-:W-:Y:S03]  /*0780*/  BSSY.RECONVERGENT B0, `(.L_x_118) ;  /* 0x000000b000007945 */ /* 0x000fe60003800200 */
[----:B------:R-:W-:-:S02]  /*0790*/  LEA.HI.X.SX32 R8, R6, RZ, 0x1, P1 ;  /* 0x000000ff06087211 */ /* 0x000fc400008f0eff */
[----:B0-----:R-:W-:-:S04]  /*07a0*/  LEA R4, P1, R5, UR6, 0x2 ;  /* 0x0000000605047c11 */ /* 0x001fc8000f8210ff */
[----:B------:R-:W-:-:S05]  /*07b0*/  LEA.HI.X R5, R5, UR7, R8, 0x2, P1 ;  /* 0x0000000705057c11 */ /* 0x000fca00088f1408 */
[----:B--2---:R1:W-:Y:S04]  /*07c0*/  @!P0 STG.E desc[UR4][R4.64+0x4], R15 ;  /* 0x0000040f04008986 */ /* 0x0043e8000c101904 */
[----:B------:R1:W-:Y:S01]  /*07d0*/  @P0 STG.E desc[UR4][R4.64+0x4], RZ ;  /* 0x000004ff04000986 */ /* 0x0003e2000c101904 */
[----:B------:R-:W-:Y:S05]  /*07e0*/  @P0 BRA `(.L_x_119) ;  /* 0x00000000000c0947 */ /* 0x000fea0003800000 */
[----:B-1----:R-:W2:Y:S04]  /*07f0*/  LDG.E R11, desc[UR4][R2.64+0x8] ;  /* 0x00000804020b7981 */ /* 0x002ea8000c1e1900 */
[----:B--2---:R0:W-:Y:S01]  /*0800*/  STG.E desc[UR4][R4.64+0x8], R11 ;  /* 0x0000080b04007986 */ /* 0x0041e2000c101904 */
[----:B------:R-:W-:Y:S05]  /*0810*/  BRA `(.L_x_120) ;  /* 0x0000000000047947 */ /* 0x000fea0003800000 */
.L_x_119:
[----:B------:R2:W-:Y:S02]  /*0820*/  STG.E desc[UR4][R4.64+0x8], RZ ;  /* 0x000008ff04007986 */ /* 0x0005e4000c101904 */
.L_x_120:
[----:B------:R-:W-:Y:S05]  /*0830*/  BSYNC.RECONVERGENT B0 ;  /* 0x0000000000007941 */ /* 0x000fea0003800200 */
.L_x_118:
[----:B------:R-:W-:Y:S04]  /*0840*/  BSSY.RECONVERGENT B0, `(.L_x_121) ;  /* 0x0000006000007945 */ /* 0x000fe80003800200 */
[----:B------:R-:W-:Y:S05]  /*0850*/  @P0 BRA `(.L_x_122) ;  /* 0x00000000000c0947 */ /* 0x000fea0003800000 */
[----:B------:R-:W3:Y:S04]  /*0860*/  LDG.E R3, desc[UR4][R2.64+0xc] ;  /* 0x00000c0402037981 */ /* 0x000ee8000c1e1900 */
[----:B---3--:R3:W-:Y:S01]  /*0870*/  STG.E desc[UR4][R4.64+0xc], R3 ;  /* 0x00000c0304007986 */ /* 0x0087e2000c101904 */
[----:B------:R-:W-:Y:S05]  /*0880*/  BRA `(.L_x_123) ;  /* 0x0000000000047947 */ /* 0x000fea0003800000 */
.L_x_122:
[----:B------:R4:W-:Y:S02]  /*0890*/  STG.E desc[UR4][R4.64+0xc], RZ ;  /* 0x00000cff04007986 */ /* 0x0009e4000c101904 */
.L_x_123:
[----:B------:R-:W-:Y:S05]  /*08a0*/  BSYNC.RECONVERGENT B0 ;  /* 0x0000000000007941 */ /* 0x000fea0003800200 */
.L_x_121:
[----:B------:R-:W-:-:S07]  /*08b0*/  VIADD R9, R9, 0x4 ;  /* 0x0000000409097836 */ /* 0x000fce0000000000 */
.L_x_117:
[----:B------:R-:W-:-:S13]  /*08c0*/  ISETP.NE.AND P0, PT, R14, RZ, PT ;  /* 0x000000ff0e00720c */ /* 0x000fda0003f05270 */
[----:B------:R-:W-:Y:S05]  /*08d0*/  @!P0 EXIT ;  /* 0x000000000000894d */ /* 0x000fea0003800000 */
[----:B------:R-:W-:Y:S02]  /*08e0*/  ISETP.NE.AND P1, PT, R14, 0x1, PT ;  /* 0x000000010e00780c */ /* 0x000fe40003f25270 */
[----:B------:R-:W-:-:S04]  /*08f0*/  LOP3.LUT R2, R12, 0x1, RZ, 0xc0, !PT ;  /* 0x000000010c027812 */ /* 0x000fc800078ec0ff */
[----:B------:R-:W-:-:S07]  /*0900*/  ISETP.NE.U32.AND P0, PT, R2, 0x1, PT ;  /* 0x000000010200780c */ /* 0x000fce0003f05070 */
[----:B------:R-:W-:Y:S06]  /*0910*/  @!P1 BRA `(.L_x_124) ;  /* 0x0000000000609947 */ /* 0x000fec0003800000 */
[----:B------:R-:W-:Y:S01]  /*0920*/  ISETP.GT.U32.AND P1, PT, R0, 0x3, PT ;  /* 0x000000030000780c */ /* 0x000fe20003f24070 */
[--C-:B01----:R-:W-:Y:S01]  /*0930*/  IMAD.IADD R11, R6, 0x1, R9.reuse ;  /* 0x00000001060b7824 */ /* 0x103fe200078e0209 */
[----:B------:R-:W0:Y:S11]  /*0940*/  LDCU.64 UR6, c[0x0][0x390] ;  /* 0x00007200ff0677ac */ /* 0x000e360008000a00 */
[----:B---3--:R-:W1:Y:S01]  /*0950*/  @!P1 LDC.64 R2, c[0x0][0x388] ;  /* 0x0000e200ff029b82 */ /* 0x008e620000000a00 */
[----:B--2-4-:R-:W-:-:S07]  /*0960*/  @!P1 IMAD.IADD R5, R7, 0x1, R9 ;  /* 0x0000000107059824 */ /* 0x014fce00078e0209 */
[----:B------:R-:W2:Y:S01]  /*0970*/  @!P1 LDC.64 R14, c[0x0][0x388] ;  /* 0x0000e200ff0e9b82 */ /* 0x000ea20000000a00 */
[----:B-1----:R-:W-:-:S07]  /*0980*/  @!P1 IMAD.WIDE.U32 R2, R5, 0x4, R2 ;  /* 0x0000000405029825 */ /* 0x002fce00078e0002 */
[----:B------:R-:W1:Y:S01]  /*0990*/  LDC.64 R4, c[0x0][0x390] ;  /* 0x0000e400ff047b82 */ /* 0x000e620000000a00 */
[----:B------:R-:W3:Y:S01]  /*09a0*/  @!P1 LDG.E R13, desc[UR4][R2.64] ;  /* 0x00000004020d9981 */ /* 0x000ee2000c1e1900 */
[----:B------:R-:W-:-:S05]  /*09b0*/  @!P1 IADD3 R8, P2, PT, R7, R9, RZ ;  /* 0x0000000907089210 */ /* 0x000fca0007f5e0ff */
[----:B------:R-:W-:Y:S01]  /*09c0*/  @!P1 IMAD.X R12, RZ, RZ, RZ, P2 ;  /* 0x000000ffff0c9224 */ /* 0x000fe200010e06ff */
[----:B--2---:R-:W-:Y:S01]  /*09d0*/  @!P1 LEA R10, P2, R8, R14, 0x2 ;  /* 0x0000000e080a9211 */ /* 0x004fe200078410ff */
[----:B-1----:R-:W-:-:S03]  /*09e0*/  IMAD.WIDE R4, R11, 0x4, R4 ;  /* 0x000000040b047825 */ /* 0x002fc600078e0204 */
[----:B------:R-:W-:Y:S02]  /*09f0*/  @!P1 LEA.HI.X R11, R8, R15, R12, 0x2, P2 ;  /* 0x0000000f080b9211 */ /* 0x000fe400010f140c */
[----:B---3--:R1:W-:Y:S04]  /*0a00*/  @!P1 STG.E desc[UR4][R4.64], R13 ;  /* 0x0000000d04009986 */ /* 0x0083e8000c101904 */
[----:B------:R1:W-:Y:S04]  /*0a10*/  @P1 STG.E desc[UR4][R4.64], RZ ;  /* 0x000000ff04001986 */ /* 0x0003e8000c101904 */
[----:B------:R-:W2:Y:S01]  /*0a20*/  @!P1 LDG.E R11, desc[UR4][R10.64+0x4] ;  /* 0x000004040a0b9981 */ /* 0x000ea2000c1e1900 */
[----:B------:R-:W-:-:S02]  /*0a30*/  IADD3 R3, P2, PT, R6, R9, RZ ;  /* 0x0000000906037210 */ /* 0x000fc40007f5e0ff */
[----:B------:R-:W-:Y:S02]  /*0a40*/  IADD3 R9, PT, PT, R9, 0x2, RZ ;  /* 0x0000000209097810 */ /* 0x000fe40007ffe0ff */
[----:B------:R-:W-:Y:S02]  /*0a50*/  LEA.HI.X.SX32 R8, R6, RZ, 0x1, P2 ;  /* 0x000000ff06087211 */ /* 0x000fe400010f0eff */
[----:B0-----:R-:W-:-:S04]  /*0a60*/  LEA R2, P2, R3, UR6, 0x2 ;  /* 0x0000000603027c11 */ /* 0x001fc8000f8410ff */
[----:B------:R-:W-:-:S05]  /*0a70*/  LEA.HI.X R3, R3, UR7, R8, 0x2, P2 ;  /* 0x0000000703037c11 */ /* 0x000fca00090f1408 */
[----:B--2---:R1:W-:Y:S04]  /*0a80*/  @!P1 STG.E desc[UR4][R2.64+0x4], R11 ;  /* 0x0000040b02009986 */ /* 0x0043e8000c101904 */
[----:B------:R1:W-:Y:S02]  /*0a90*/  @P1 STG.E desc[UR4][R2.64+0x4], RZ ;  /* 0x000004ff02001986 */ /* 0x0003e4000c101904 */
.L_x_124:
[----:B------:R-:W-:Y:S05]  /*0aa0*/  @P0 EXIT ;  /* 0x000000000000094d */ /* 0x000fea0003800000 */
[----:B------:R-:W-:-:S13]  /*0ab0*/  ISETP.GT.U32.AND P0, PT, R0, 0x3, PT ;  /* 0x000000030000780c */ /* 0x000fda0003f04070 */
[----:B------:R-:W-:Y:S05]  /*0ac0*/  @P0 BRA `(.L_x_125) ;  /* 0x0000000000240947 */ /* 0x000fea0003800000 */
[----:B-1-3--:R-:W1:Y:S01]  /*0ad0*/  LDC.64 R2, c[0x0][0x388] ;  /* 0x0000e200ff027b82 */ /* 0x00ae620000000a00 */
[----:B------:R-:W-:-:S07]  /*0ae0*/  IMAD.IADD R7, R7, 0x1, R9 ;  /* 0x0000000107077824 */ /* 0x000fce00078e0209 */
[----:B0-2-4-:R-:W0:Y:S01]  /*0af0*/  LDC.64 R4, c[0x0][0x390] ;  /* 0x0000e400ff047b82 */ /* 0x015e220000000a00 */
[----:B-1----:R-:W-:-:S06]  /*0b00*/  IMAD.WIDE.U32 R2, R7, 0x4, R2 ;  /* 0x0000000407027825 */ /* 0x002fcc00078e0002 */
[----:B------:R-:W2:Y:S01]  /*0b10*/  LDG.E R3, desc[UR4][R2.64] ;  /* 0x0000000402037981 */ /* 0x000ea2000c1e1900 */
[----:B------:R-:W-:-:S04]  /*0b20*/  IMAD.IADD R9, R6, 0x1, R9 ;  /* 0x0000000106097824 */ /* 0x000fc800078e0209 */
[----:B0-----:R-:W-:-:S05]  /*0b30*/  IMAD.WIDE R4, R9, 0x4, R4 ;  /* 0x0000000409047825 */ /* 0x001fca00078e0204 */
[----:B--2---:R-:W-:Y:S01]  /*0b40*/  STG.E desc[UR4][R4.64], R3 ;  /* 0x0000000304007986 */ /* 0x004fe2000c101904 */
[----:B------:R-:W-:Y:S05]  /*0b50*/  EXIT ;  /* 0x000000000000794d */ /* 0x000fea0003800000 */
.L_x_125:
[----:B-1-3--:R-:W1:Y:S01]  /*0b60*/  LDC.64 R2, c[0x0][0x390] ;  /* 0x0000e400ff027b82 */ /* 0x00ae620000000a00 */
[----:B------:R-:W-:-:S04]  /*0b70*/  IMAD.IADD R9, R6, 0x1, R9 ;  /* 0x0000000106097824 */ /* 0x000fc800078e0209 */
[----:B-1----:R-:W-:-:S05]  /*0b80*/  IMAD.WIDE R2, R9, 0x4, R2 ;  /* 0x0000000409027825 */ /* 0x002fca00078e0202 */
[----:B------:R-:W-:Y:S01]  /*0b90*/  STG.E desc[UR4][R2.64], RZ ;  /* 0x000000ff02007986 */ /* 0x000fe2000c101904 */
[----:B------:R-:W-:Y:S05]  /*0ba0*/  EXIT ;  /* 0x000000000000794d */ /* 0x000fea0003800000 */
.L_x_126:
        /* <DEDUP_REMOVED lines=13> */
.L_x_140:


//--------------------- .nv.global.init           --------------------------
	.section	.nv.global.init,"aw",@progbits
	.align	4
.nv.global.init:
	.type		__cudart_i2opi_f,@object
	.size		__cudart_i2opi_f,(.L_0 - __cudart_i2opi_f)
__cudart_i2opi_f:
        /*0000*/ 	.byte	0x41, 0x90, 0x43, 0x3c, 0x99, 0x95, 0x62, 0xdb, 0xc0, 0xdd, 0x34, 0xf5, 0xd1, 0x57, 0x27, 0xfc
        /*0010*/ 	.byte	0x29, 0x15, 0x44, 0x4e, 0x6e, 0x83, 0xf9, 0xa2
.L_0:


//--------------------- .nv.shared._Z17layer_norm_kernelPKfPfiif --------------------------
	.section	.nv.shared._Z17layer_norm_kernelPKfPfiif,"aw",@nobits
	.sectionflags	@""
	.align	16
	.zero		1024


//--------------------- .nv.shared.reserved.0     --------------------------
	.section	.nv.shared.reserved.0,"aw",@nobits
	.weak		__nv_reservedSMEM_offset_0_alias
	.size		__nv_reservedSMEM_offset_0_alias, 0, 64
	.other		__nv_reservedSMEM_offset_0_alias,@"STO_CUDA_RESERVED_SHARED STV_DEFAULT"
__nv_reservedSMEM_offset_0_alias:
	.zero		0
	.zero		64


//--------------------- .nv.shared._Z11relu_kernelPfi --------------------------
	.section	.nv.shared._Z11relu_kernelPfi,"aw",@nobits
	.sectionflags	@""
	.align	16
	.zero		1024


//--------------------- .nv.shared._Z10add_kernelPKfS0_Pfi --------------------------
	.section	.nv.shared._Z10add_kernelPKfS0_Pfi,"aw",@nobits
	.sectionflags	@""
	.align	16
	.zero		1024


//--------------------- .nv.shared._Z19weighted_sum_kernelPKfS0_Pfiiii --------------------------
	.section	.nv.shared._Z19weighted_sum_kernelPKfS0_Pfiiii,"aw",@nobits
	.sectionflags	@""
	.align	16
	.zero		1024


//--------------------- .nv.shared._Z14softmax_kernelPfiii --------------------------
	.section	.nv.shared._Z14softmax_kernelPfiii,"aw",@nobits
	.sectionflags	@""
	.align	16
	.zero		1024


//--------------------- .nv.shared._Z21compute_scores_kernelPKfS0_Pfiiii --------------------------
	.section	.nv.shared._Z21compute_scores_kernelPKfS0_Pfiiii,"aw",@nobits
	.sectionflags	@""
	.align	16
.nv.shared._Z21compute_scores_kernelPKfS0_Pfiiii:
	.zero		3072


//--------------------- .nv.shared._Z13matmul_kernelPKfS0_Pfiii --------------------------
	.section	.nv.shared._Z13matmul_kernelPKfS0_Pfiii,"aw",@nobits
	.sectionflags	@""
	.align	16
.nv.shared._Z13matmul_kernelPKfS0_Pfiii:
	.zero		3072


//--------------------- .nv.shared._Z26positional_encoding_kernelPfii --------------------------
	.section	.nv.shared._Z26positional_encoding_kernelPfii,"aw",@nobits
	.sectionflags	@""
	.align	16
	.zero		1024


//--------------------- .nv.shared._Z23embedding_lookup_kernelPKiPKfPfii --------------------------
	.section	.nv.shared._Z23embedding_lookup_kernelPKiPKfPfii,"aw",@nobits
	.sectionflags	@""
	.align	16
	.zero		1024


//--------------------- .nv.constant0._Z17layer_norm_kernelPKfPfiif --------------------------
	.section	.nv.constant0._Z17layer_norm_kernelPKfPfiif,"a",@progbits
	.sectionflags	@""
	.align	4
.nv.constant0._Z17layer_norm_kernelPKfPfiif:
	.zero		924


//--------------------- .nv.constant0._Z11relu_kernelPfi --------------------------
	.section	.nv.constant0._Z11relu_kernelPfi,"a",@progbits
	.sectionflags	@""
	.align	4
.nv.constant0._Z11relu_kernelPfi:
	.zero		908


//--------------------- .nv.constant0._Z10add_kernelPKfS0_Pfi --------------------------
	.section	.nv.constant0._Z10add_kernelPKfS0_Pfi,"a",@progbits
	.sectionflags	@""
	.align	4
.nv.constant0._Z10add_kernelPKfS0_Pfi:
	.zero		924


//--------------------- .nv.constant0._Z19weighted_sum_kernelPKfS0_Pfiiii --------------------------
	.section	.nv.constant0._Z19weighted_sum_kernelPKfS0_Pfiiii,"a",@progbits
	.sectionflags	@""
	.align	4
.nv.constant0._Z19weighted_sum_kernelPKfS0_Pfiiii:
	.zero		936


//--------------------- .nv.constant0._Z14softmax_kernelPfiii --------------------------
	.section	.nv.constant0._Z14softmax_kernelPfiii,"a",@progbits
	.sectionflags	@""
	.align	4
.nv.constant0._Z14softmax_kernelPfiii:
	.zero		916


//--------------------- .nv.constant0._Z21compute_scores_kernelPKfS0_Pfiiii --------------------------
	.section	.nv.constant0._Z21compute_scores_kernelPKfS0_Pfiiii,"a",@progbits
	.sectionflags	@""
	.align	4
.nv.constant0._Z21compute_scores_kernelPKfS0_Pfiiii:
	.zero		936


//--------------------- .nv.constant0._Z13matmul_kernelPKfS0_Pfiii --------------------------
	.section	.nv.constant0._Z13matmul_kernelPKfS0_Pfiii,"a",@progbits
	.sectionflags	@""
	.align	4
.nv.constant0._Z13matmul_kernelPKfS0_Pfiii:
	.zero		932


//--------------------- .nv.constant0._Z26positional_encoding_kernelPfii --------------------------
	.section	.nv.constant0._Z26positional_encoding_kernelPfii,"a",@progbits
	.sectionflags	@""
	.align	4
.nv.constant0._Z26positional_encoding_kernelPfii:
	.zero		912


//--------------------- .nv.constant0._Z23embedding_lookup_kernelPKiPKfPfii --------------------------
	.section	.nv.constant0._Z23embedding_lookup_kernelPKiPKfPfii,"a",@progbits
	.sectionflags	@""
	.align	4
.nv.constant0._Z23embedding_lookup_kernelPKiPKfPfii:
	.zero		928


//--------------------- SYMBOLS --------------------------

	.type		.nv.reservedSmem.offset0,@object
	.size		.nv.reservedSmem.offset0,0x4
	.type		.nv.reservedSmem.cap,@object
	.size		.nv.reservedSmem.cap,0x4
